//
// Generated by NVIDIA NVVM Compiler
//
// Compiler Build ID: CL-36424714
// Cuda compilation tools, release 13.0, V13.0.88
// Based on NVVM 20.0.0
//

.version 9.0
.target sm_100
.address_size 64

	// .globl	_Z23lu_decomposition_kernelPdPlii
// _ZZ23lu_decomposition_kernelPdPliiE9s_max_row has been demoted
// _ZZ23lu_decomposition_kernelPdPliiE9s_max_val has been demoted
// _ZZ23lu_decomposition_kernelPdPliiE14global_max_row has been demoted

.visible .entry _Z23lu_decomposition_kernelPdPlii(
	.param .u64 .ptr .align 1 _Z23lu_decomposition_kernelPdPlii_param_0,
	.param .u64 .ptr .align 1 _Z23lu_decomposition_kernelPdPlii_param_1,
	.param .u32 _Z23lu_decomposition_kernelPdPlii_param_2,
	.param .u32 _Z23lu_decomposition_kernelPdPlii_param_3
)
{
	.reg .pred 	%p<38>;
	.reg .b16 	%rs<19>;
	.reg .b32 	%r<147>;
	.reg .b64 	%rd<82>;
	.reg .b64 	%fd<78>;
	// demoted variable
	.shared .align 4 .b8 _ZZ23lu_decomposition_kernelPdPliiE9s_max_row[128];
	// demoted variable
	.shared .align 8 .b8 _ZZ23lu_decomposition_kernelPdPliiE9s_max_val[256];
	// demoted variable
	.shared .align 4 .u32 _ZZ23lu_decomposition_kernelPdPliiE14global_max_row;
	ld.param.u64 	%rd4, [_Z23lu_decomposition_kernelPdPlii_param_0];
	ld.param.u64 	%rd5, [_Z23lu_decomposition_kernelPdPlii_param_1];
	ld.param.u32 	%r71, [_Z23lu_decomposition_kernelPdPlii_param_2];
	ld.param.u32 	%r70, [_Z23lu_decomposition_kernelPdPlii_param_3];
	mov.u32 	%r1, %ctaid.x;
	setp.ge.s32 	%p3, %r1, %r71;
	@%p3 bra 	$L__BB0_45;
	cvta.to.global.u64 	%rd6, %rd5;
	cvta.to.global.u64 	%rd7, %rd4;
	mul.lo.s32 	%r72, %r70, %r1;
	mul.lo.s32 	%r73, %r72, %r70;
	mul.wide.s32 	%rd8, %r73, 8;
	add.s64 	%rd1, %rd7, %rd8;
	mul.wide.s32 	%rd9, %r72, 8;
	add.s64 	%rd2, %rd6, %rd9;
	mov.u32 	%r2, %tid.x;
	setp.ge.u32 	%p4, %r2, %r70;
	@%p4 bra 	$L__BB0_3;
	cvt.u64.u32 	%rd10, %r2;
	mul.wide.u32 	%rd11, %r2, 8;
	add.s64 	%rd12, %rd2, %rd11;
	st.global.u64 	[%rd12], %rd10;
$L__BB0_3:
	bar.sync 	0;
	add.s32 	%r3, %r70, -1;
	setp.lt.s32 	%p5, %r70, 2;
	@%p5 bra 	$L__BB0_45;
	mov.u32 	%r4, %ntid.x;
	shl.b32 	%r75, %r2, 2;
	mov.u32 	%r76, _ZZ23lu_decomposition_kernelPdPliiE9s_max_row;
	add.s32 	%r5, %r76, %r75;
	shl.b32 	%r77, %r2, 3;
	mov.u32 	%r78, _ZZ23lu_decomposition_kernelPdPliiE9s_max_val;
	add.s32 	%r6, %r78, %r77;
	shl.b32 	%r7, %r70, 3;
	mov.b32 	%r124, 0;
	mov.b16 	%rs17, 0;
	mov.u16 	%rs18, %rs17;
$L__BB0_5:
	mul.lo.s32 	%r9, %r124, %r70;
	add.s32 	%r79, %r9, %r124;
	mul.wide.u32 	%rd13, %r79, 8;
	add.s64 	%rd3, %rd1, %rd13;
	ld.global.f64 	%fd10, [%rd3];
	abs.f64 	%fd77, %fd10;
	add.s32 	%r10, %r124, %r2;
	setp.ge.s32 	%p6, %r10, %r70;
	mov.u32 	%r127, %r124;
	@%p6 bra 	$L__BB0_10;
	mov.u32 	%r125, %r10;
	mov.u32 	%r127, %r124;
$L__BB0_7:
	mad.lo.s32 	%r80, %r125, %r70, %r124;
	mul.wide.s32 	%rd14, %r80, 8;
	add.s64 	%rd15, %rd1, %rd14;
	ld.global.f64 	%fd11, [%rd15];
	abs.f64 	%fd3, %fd11;
	setp.gt.f64 	%p8, %fd3, %fd77;
	mov.pred 	%p37, -1;
	@%p8 bra 	$L__BB0_9;
	setp.eq.f64 	%p9, %fd3, %fd77;
	setp.gt.s32 	%p10, %r125, %r127;
	and.pred  	%p37, %p9, %p10;
$L__BB0_9:
	selp.b32 	%r127, %r125, %r127, %p37;
	selp.f64 	%fd77, %fd3, %fd77, %p37;
	add.s32 	%r125, %r125, %r4;
	setp.lt.s32 	%p11, %r125, %r70;
	@%p11 bra 	$L__BB0_7;
$L__BB0_10:
	setp.lt.u32 	%p12, %r4, 2;
	st.shared.u32 	[%r5], %r127;
	st.shared.f64 	[%r6], %fd77;
	bar.sync 	0;
	@%p12 bra 	$L__BB0_19;
	mov.u32 	%r128, %r4;
$L__BB0_12:
	mov.u32 	%r16, %r128;
	shr.u32 	%r128, %r16, 1;
	setp.ge.u32 	%p13, %r2, %r128;
	@%p13 bra 	$L__BB0_18;
	shl.b32 	%r81, %r128, 3;
	add.s32 	%r82, %r6, %r81;
	ld.shared.f64 	%fd6, [%r82];
	ld.shared.f64 	%fd7, [%r6];
	setp.leu.f64 	%p14, %fd6, %fd7;
	@%p14 bra 	$L__BB0_15;
	shl.b32 	%r86, %r128, 2;
	add.s32 	%r87, %r5, %r86;
	ld.shared.u32 	%r129, [%r87];
	bra.uni 	$L__BB0_17;
$L__BB0_15:
	setp.neu.f64 	%p15, %fd6, %fd7;
	@%p15 bra 	$L__BB0_18;
	shl.b32 	%r83, %r128, 2;
	add.s32 	%r84, %r5, %r83;
	ld.shared.u32 	%r129, [%r84];
	ld.shared.u32 	%r85, [%r5];
	setp.le.s32 	%p16, %r129, %r85;
	@%p16 bra 	$L__BB0_18;
$L__BB0_17:
	st.shared.f64 	[%r6], %fd6;
	st.shared.u32 	[%r5], %r129;
$L__BB0_18:
	bar.sync 	0;
	setp.gt.u32 	%p17, %r16, 3;
	@%p17 bra 	$L__BB0_12;
$L__BB0_19:
	setp.ne.s32 	%p18, %r2, 0;
	@%p18 bra 	$L__BB0_21;
	ld.shared.u32 	%r88, [_ZZ23lu_decomposition_kernelPdPliiE9s_max_row];
	st.shared.u32 	[_ZZ23lu_decomposition_kernelPdPliiE14global_max_row], %r88;
$L__BB0_21:
	setp.ge.u32 	%p19, %r2, %r70;
	bar.sync 	0;
	ld.shared.u32 	%r21, [_ZZ23lu_decomposition_kernelPdPliiE14global_max_row];
	@%p19 bra 	$L__BB0_24;
	mul.lo.s32 	%r22, %r21, %r70;
	mov.u32 	%r130, %r2;
$L__BB0_23:
	add.s32 	%r89, %r130, %r9;
	mul.wide.s32 	%rd16, %r89, 8;
	add.s64 	%rd17, %rd1, %rd16;
	ld.global.f64 	%fd12, [%rd17];
	add.s32 	%r90, %r22, %r130;
	mul.wide.s32 	%rd18, %r90, 8;
	add.s64 	%rd19, %rd1, %rd18;
	ld.global.f64 	%fd13, [%rd19];
	st.global.f64 	[%rd17], %fd13;
	st.global.f64 	[%rd19], %fd12;
	add.s32 	%r130, %r130, %r4;
	setp.lt.s32 	%p20, %r130, %r70;
	@%p20 bra 	$L__BB0_23;
$L__BB0_24:
	setp.ne.s32 	%p21, %r2, 0;
	setp.eq.s32 	%p22, %r21, %r124;
	or.pred  	%p23, %p21, %p22;
	@%p23 bra 	$L__BB0_26;
	mul.wide.u32 	%rd20, %r124, 8;
	add.s64 	%rd21, %rd2, %rd20;
	ld.global.u64 	%rd22, [%rd21];
	mul.wide.s32 	%rd23, %r21, 8;
	add.s64 	%rd24, %rd2, %rd23;
	ld.global.u64 	%rd25, [%rd24];
	st.global.u64 	[%rd21], %rd25;
	st.global.u64 	[%rd24], %rd22;
$L__BB0_26:
	bar.sync 	0;
	add.s32 	%r25, %r124, 1;
	add.s32 	%r132, %r10, 1;
	setp.ge.s32 	%p24, %r132, %r70;
	@%p24 bra 	$L__BB0_29;
	ld.global.f64 	%fd8, [%rd3];
	mov.u32 	%r131, %r132;
$L__BB0_28:
	mad.lo.s32 	%r91, %r131, %r70, %r124;
	mul.wide.s32 	%rd26, %r91, 8;
	add.s64 	%rd27, %rd1, %rd26;
	ld.global.f64 	%fd14, [%rd27];
	div.rn.f64 	%fd15, %fd14, %fd8;
	st.global.f64 	[%rd27], %fd15;
	add.s32 	%r131, %r131, %r4;
	setp.lt.s32 	%p25, %r131, %r70;
	@%p25 bra 	$L__BB0_28;
$L__BB0_29:
	setp.ge.s32 	%p26, %r132, %r70;
	bar.sync 	0;
	@%p26 bra 	$L__BB0_44;
	mul.lo.s32 	%r29, %r70, %r25;
	add.s32 	%r92, %r124, 2;
	mad.lo.s32 	%r30, %r70, %r92, %r124;
	add.s32 	%r93, %r124, 3;
	mad.lo.s32 	%r31, %r70, %r93, %r124;
	add.s32 	%r94, %r124, 4;
	mad.lo.s32 	%r32, %r70, %r94, %r124;
	add.s32 	%r95, %r124, 5;
	mad.lo.s32 	%r33, %r70, %r95, %r124;
	add.s32 	%r96, %r124, 6;
	mad.lo.s32 	%r34, %r70, %r96, %r124;
	add.s32 	%r97, %r124, 7;
	mad.lo.s32 	%r35, %r70, %r97, %r124;
	add.s32 	%r98, %r124, 8;
	mad.lo.s32 	%r36, %r70, %r98, %r124;
	not.b16 	%rs9, %rs18;
$L__BB0_31:
	sub.s32 	%r99, %r70, %r124;
	add.s32 	%r100, %r99, -2;
	setp.lt.u32 	%p27, %r100, 7;
	add.s32 	%r101, %r132, %r9;
	mul.wide.s32 	%rd28, %r101, 8;
	add.s64 	%rd29, %rd1, %rd28;
	ld.global.f64 	%fd9, [%rd29];
	mov.u32 	%r145, %r25;
	@%p27 bra 	$L__BB0_35;
	sub.s32 	%r102, %r3, %r124;
	and.b32  	%r103, %r102, -8;
	neg.s32 	%r133, %r103;
	add.s32 	%r134, %r124, %r29;
	add.s32 	%r142, %r29, %r132;
	mov.u32 	%r135, %r36;
	mov.u32 	%r136, %r35;
	mov.u32 	%r137, %r34;
	mov.u32 	%r138, %r33;
	mov.u32 	%r139, %r32;
	mov.u32 	%r140, %r31;
	mov.u32 	%r141, %r30;
	mov.u32 	%r143, %r124;
$L__BB0_33:
	.pragma "nounroll";
	mul.wide.u32 	%rd30, %r134, 8;
	add.s64 	%rd31, %rd1, %rd30;
	ld.global.f64 	%fd16, [%rd31];
	mul.f64 	%fd17, %fd9, %fd16;
	mul.wide.s32 	%rd32, %r142, 8;
	add.s64 	%rd33, %rd1, %rd32;
	ld.global.f64 	%fd18, [%rd33];
	sub.f64 	%fd19, %fd18, %fd17;
	st.global.f64 	[%rd33], %fd19;
	mul.wide.u32 	%rd34, %r141, 8;
	add.s64 	%rd35, %rd1, %rd34;
	ld.global.f64 	%fd20, [%rd35];
	mul.f64 	%fd21, %fd9, %fd20;
	mul.wide.u32 	%rd36, %r70, 8;
	add.s64 	%rd37, %rd33, %rd36;
	ld.global.f64 	%fd22, [%rd37];
	sub.f64 	%fd23, %fd22, %fd21;
	st.global.f64 	[%rd37], %fd23;
	mul.wide.u32 	%rd38, %r140, 8;
	add.s64 	%rd39, %rd1, %rd38;
	ld.global.f64 	%fd24, [%rd39];
	mul.f64 	%fd25, %fd9, %fd24;
	add.s64 	%rd40, %rd37, %rd36;
	ld.global.f64 	%fd26, [%rd40];
	sub.f64 	%fd27, %fd26, %fd25;
	st.global.f64 	[%rd40], %fd27;
	mul.wide.u32 	%rd41, %r139, 8;
	add.s64 	%rd42, %rd1, %rd41;
	ld.global.f64 	%fd28, [%rd42];
	mul.f64 	%fd29, %fd9, %fd28;
	add.s64 	%rd43, %rd40, %rd36;
	ld.global.f64 	%fd30, [%rd43];
	sub.f64 	%fd31, %fd30, %fd29;
	st.global.f64 	[%rd43], %fd31;
	mul.wide.u32 	%rd44, %r138, 8;
	add.s64 	%rd45, %rd1, %rd44;
	ld.global.f64 	%fd32, [%rd45];
	mul.f64 	%fd33, %fd9, %fd32;
	add.s64 	%rd46, %rd43, %rd36;
	ld.global.f64 	%fd34, [%rd46];
	sub.f64 	%fd35, %fd34, %fd33;
	st.global.f64 	[%rd46], %fd35;
	mul.wide.u32 	%rd47, %r137, 8;
	add.s64 	%rd48, %rd1, %rd47;
	ld.global.f64 	%fd36, [%rd48];
	mul.f64 	%fd37, %fd9, %fd36;
	add.s64 	%rd49, %rd46, %rd36;
	ld.global.f64 	%fd38, [%rd49];
	sub.f64 	%fd39, %fd38, %fd37;
	st.global.f64 	[%rd49], %fd39;
	mul.wide.u32 	%rd50, %r136, 8;
	add.s64 	%rd51, %rd1, %rd50;
	ld.global.f64 	%fd40, [%rd51];
	mul.f64 	%fd41, %fd9, %fd40;
	add.s64 	%rd52, %rd49, %rd36;
	ld.global.f64 	%fd42, [%rd52];
	sub.f64 	%fd43, %fd42, %fd41;
	st.global.f64 	[%rd52], %fd43;
	mul.wide.u32 	%rd53, %r135, 8;
	add.s64 	%rd54, %rd1, %rd53;
	ld.global.f64 	%fd44, [%rd54];
	mul.f64 	%fd45, %fd9, %fd44;
	add.s64 	%rd55, %rd52, %rd36;
	ld.global.f64 	%fd46, [%rd55];
	sub.f64 	%fd47, %fd46, %fd45;
	st.global.f64 	[%rd55], %fd47;
	add.s32 	%r143, %r143, 8;
	add.s32 	%r142, %r142, %r7;
	add.s32 	%r141, %r141, %r7;
	add.s32 	%r140, %r140, %r7;
	add.s32 	%r139, %r139, %r7;
	add.s32 	%r138, %r138, %r7;
	add.s32 	%r137, %r137, %r7;
	add.s32 	%r136, %r136, %r7;
	add.s32 	%r135, %r135, %r7;
	add.s32 	%r134, %r134, %r7;
	add.s32 	%r133, %r133, 8;
	setp.ne.s32 	%p28, %r133, 0;
	@%p28 bra 	$L__BB0_33;
	add.s32 	%r145, %r143, 1;
$L__BB0_35:
	sub.s32 	%r104, %r3, %r124;
	and.b32  	%r105, %r104, 7;
	setp.eq.s32 	%p29, %r105, 0;
	@%p29 bra 	$L__BB0_43;
	cvt.u16.u32 	%rs3, %r70;
	add.s16 	%rs10, %rs9, %rs3;
	cvt.u32.u16 	%r106, %rs10;
	and.b32  	%r107, %r106, 7;
	add.s32 	%r108, %r107, -1;
	setp.lt.u32 	%p30, %r108, 3;
	@%p30 bra 	$L__BB0_38;
	mul.lo.s32 	%r109, %r145, %r70;
	add.s32 	%r110, %r109, %r124;
	mul.wide.u32 	%rd56, %r110, 8;
	add.s64 	%rd57, %rd1, %rd56;
	ld.global.f64 	%fd48, [%rd57];
	mul.f64 	%fd49, %fd9, %fd48;
	add.s32 	%r111, %r109, %r132;
	mul.wide.s32 	%rd58, %r111, 8;
	add.s64 	%rd59, %rd1, %rd58;
	ld.global.f64 	%fd50, [%rd59];
	sub.f64 	%fd51, %fd50, %fd49;
	st.global.f64 	[%rd59], %fd51;
	add.s32 	%r112, %r110, %r70;
	mul.wide.u32 	%rd60, %r112, 8;
	add.s64 	%rd61, %rd1, %rd60;
	ld.global.f64 	%fd52, [%rd61];
	mul.f64 	%fd53, %fd9, %fd52;
	mul.wide.u32 	%rd62, %r70, 8;
	add.s64 	%rd63, %rd59, %rd62;
	ld.global.f64 	%fd54, [%rd63];
	sub.f64 	%fd55, %fd54, %fd53;
	st.global.f64 	[%rd63], %fd55;
	add.s32 	%r113, %r112, %r70;
	mul.wide.u32 	%rd64, %r113, 8;
	add.s64 	%rd65, %rd1, %rd64;
	ld.global.f64 	%fd56, [%rd65];
	mul.f64 	%fd57, %fd9, %fd56;
	add.s64 	%rd66, %rd63, %rd62;
	ld.global.f64 	%fd58, [%rd66];
	sub.f64 	%fd59, %fd58, %fd57;
	st.global.f64 	[%rd66], %fd59;
	add.s32 	%r114, %r113, %r70;
	mul.wide.u32 	%rd67, %r114, 8;
	add.s64 	%rd68, %rd1, %rd67;
	ld.global.f64 	%fd60, [%rd68];
	mul.f64 	%fd61, %fd9, %fd60;
	add.s64 	%rd69, %rd66, %rd62;
	ld.global.f64 	%fd62, [%rd69];
	sub.f64 	%fd63, %fd62, %fd61;
	st.global.f64 	[%rd69], %fd63;
	add.s32 	%r145, %r145, 4;
$L__BB0_38:
	not.b16 	%rs11, %rs18;
	add.s16 	%rs12, %rs11, %rs3;
	cvt.u32.u16 	%r115, %rs12;
	and.b32  	%r116, %r115, 3;
	setp.eq.s32 	%p31, %r116, 0;
	@%p31 bra 	$L__BB0_43;
	xor.b16  	%rs13, %rs17, 3;
	cvt.u16.u32 	%rs14, %r70;
	add.s16 	%rs4, %rs13, %rs14;
	and.b16  	%rs15, %rs4, 3;
	setp.eq.s16 	%p32, %rs15, 1;
	@%p32 bra 	$L__BB0_41;
	mul.lo.s32 	%r117, %r145, %r70;
	add.s32 	%r118, %r117, %r124;
	mul.wide.u32 	%rd70, %r118, 8;
	add.s64 	%rd71, %rd1, %rd70;
	ld.global.f64 	%fd64, [%rd71];
	mul.f64 	%fd65, %fd9, %fd64;
	add.s32 	%r119, %r117, %r132;
	mul.wide.s32 	%rd72, %r119, 8;
	add.s64 	%rd73, %rd1, %rd72;
	ld.global.f64 	%fd66, [%rd73];
	sub.f64 	%fd67, %fd66, %fd65;
	st.global.f64 	[%rd73], %fd67;
	add.s32 	%r120, %r118, %r70;
	mul.wide.u32 	%rd74, %r120, 8;
	add.s64 	%rd75, %rd1, %rd74;
	ld.global.f64 	%fd68, [%rd75];
	mul.f64 	%fd69, %fd9, %fd68;
	mul.wide.u32 	%rd76, %r70, 8;
	add.s64 	%rd77, %rd73, %rd76;
	ld.global.f64 	%fd70, [%rd77];
	sub.f64 	%fd71, %fd70, %fd69;
	st.global.f64 	[%rd77], %fd71;
	add.s32 	%r145, %r145, 2;
$L__BB0_41:
	and.b16  	%rs16, %rs4, 1;
	setp.eq.b16 	%p33, %rs16, 1;
	not.pred 	%p34, %p33;
	@%p34 bra 	$L__BB0_43;
	mul.lo.s32 	%r121, %r145, %r70;
	add.s32 	%r122, %r121, %r124;
	mul.wide.u32 	%rd78, %r122, 8;
	add.s64 	%rd79, %rd1, %rd78;
	ld.global.f64 	%fd72, [%rd79];
	mul.f64 	%fd73, %fd9, %fd72;
	add.s32 	%r123, %r121, %r132;
	mul.wide.s32 	%rd80, %r123, 8;
	add.s64 	%rd81, %rd1, %rd80;
	ld.global.f64 	%fd74, [%rd81];
	sub.f64 	%fd75, %fd74, %fd73;
	st.global.f64 	[%rd81], %fd75;
$L__BB0_43:
	add.s32 	%r132, %r132, %r4;
	setp.lt.s32 	%p35, %r132, %r70;
	@%p35 bra 	$L__BB0_31;
$L__BB0_44:
	bar.sync 	0;
	setp.ne.s32 	%p36, %r25, %r3;
	add.s16 	%rs18, %rs18, 1;
	add.s16 	%rs17, %rs17, 1;
	mov.u32 	%r124, %r25;
	@%p36 bra 	$L__BB0_5;
$L__BB0_45:
	ret;

}


// ===== COMPILED SASS (sm_100) =====

	.target	sm_100

	.elftype	@"ET_EXEC"


//--------------------- .note.nv.tkinfo           --------------------------
	.section	.note.nv.tkinfo,"",@"SHT_NOTE"
	.sectionflags	@"SHF_NOTE_NV_TKINFO"
	.tkinfo
        /*0018*/ 	.word	0x00000002
        /*0030*/ 	.string	""
        /*0030*/ 	.string	"ptxas"
        /*0030*/ 	.string	"Cuda compilation tools, release 13.0, V13.0.88"
        /*0030*/ 	.string	"Build cuda_13.0.r13.0/compiler.36424714_0"
        /*0030*/ 	.string	"-arch sm_100 -m 64 "



//--------------------- .note.nv.cuinfo           --------------------------
	.section	.note.nv.cuinfo,"",@"SHT_NOTE"
	.sectionflags	@"SHF_NOTE_NV_CUINFO"
        /*0018*/ 	.short	0x0002
        /*001a*/ 	.short	0x0064
        /*001c*/ 	.short	0x0082
	.zero		2


//--------------------- .nv.info                  --------------------------
	.section	.nv.info,"",@"SHT_CUDA_INFO"
	.align	4


	//----- nvinfo : EIATTR_REGCOUNT
	.align		4
        /*0000*/ 	.byte	0x04, 0x2f
        /*0002*/ 	.short	(.L_1 - .L_0)
	.align		4
.L_0:
        /*0004*/ 	.word	index@(_Z23lu_decomposition_kernelPdPlii)
        /*0008*/ 	.word	0x00000028


	//----- nvinfo : EIATTR_FRAME_SIZE
	.align		4
.L_1:
        /*000c*/ 	.byte	0x04, 0x11
        /*000e*/ 	.short	(.L_3 - .L_2)
	.align		4
.L_2:
        /*0010*/ 	.word	index@($__internal_0_$__cuda_sm20_div_rn_f64_full)
        /*0014*/ 	.word	0x00000000


	//----- nvinfo : EIATTR_FRAME_SIZE
	.align		4
.L_3:
        /*0018*/ 	.byte	0x04, 0x11
        /*001a*/ 	.short	(.L_5 - .L_4)
	.align		4
.L_4:
        /*001c*/ 	.word	index@(_Z23lu_decomposition_kernelPdPlii)
        /*0020*/ 	.word	0x00000000


	//----- nvinfo : EIATTR_MIN_STACK_SIZE
	.align		4
.L_5:
        /*0024*/ 	.byte	0x04, 0x12
        /*0026*/ 	.short	(.L_7 - .L_6)
	.align		4
.L_6:
        /*0028*/ 	.word	index@(_Z23lu_decomposition_kernelPdPlii)
        /*002c*/ 	.word	0x00000000
.L_7:


//--------------------- .nv.compat                --------------------------
	.section	.nv.compat,"",@"SHT_CUDA_COMPAT_INFO"
	.align	4
        /*0000*/ 	.byte	0x02, 0x09, 0x00, 0x00, 0x02, 0x02, 0x01, 0x00, 0x02, 0x05, 0x05, 0x00, 0x03, 0x07, 0x01, 0x01
        /*0010*/ 	.byte	0x02, 0x03, 0x00, 0x00, 0x02, 0x06, 0x01, 0x00, 0x04, 0x0b, 0x08, 0x00, 0x01, 0x00, 0x00, 0x00
        /*0020*/ 	.byte	0x00, 0x00, 0x00, 0x00


//--------------------- .nv.info._Z23lu_decomposition_kernelPdPlii --------------------------
	.section	.nv.info._Z23lu_decomposition_kernelPdPlii,"",@"SHT_CUDA_INFO"
	.sectionflags	@""
	.align	4


	//----- nvinfo : EIATTR_CUDA_API_VERSION
	.align		4
        /*0000*/ 	.byte	0x04, 0x37
        /*0002*/ 	.short	(.L_9 - .L_8)
.L_8:
        /*0004*/ 	.word	0x00000082


	//----- nvinfo : EIATTR_KPARAM_INFO
	.align		4
.L_9:
        /*0008*/ 	.byte	0x04, 0x17
        /*000a*/ 	.short	(.L_11 - .L_10)
.L_10:
        /*000c*/ 	.word	0x00000000
        /*0010*/ 	.short	0x0003
        /*0012*/ 	.short	0x0014
        /*0014*/ 	.byte	0x00, 0xf0, 0x11, 0x00


	//----- nvinfo : EIATTR_KPARAM_INFO
	.align		4
.L_11:
        /*0018*/ 	.byte	0x04, 0x17
        /*001a*/ 	.short	(.L_13 - .L_12)
.L_12:
        /*001c*/ 	.word	0x00000000
        /*0020*/ 	.short	0x0002
        /*0022*/ 	.short	0x0010
        /*0024*/ 	.byte	0x00, 0xf0, 0x11, 0x00


	//----- nvinfo : EIATTR_KPARAM_INFO
	.align		4
.L_13:
        /*0028*/ 	.byte	0x04, 0x17
        /*002a*/ 	.short	(.L_15 - .L_14)
.L_14:
        /*002c*/ 	.word	0x00000000
        /*0030*/ 	.short	0x0001
        /*0032*/ 	.short	0x0008
        /*0034*/ 	.byte	0x00, 0xf5, 0x21, 0x00


	//----- nvinfo : EIATTR_KPARAM_INFO
	.align		4
.L_15:
        /*0038*/ 	.byte	0x04, 0x17
        /*003a*/ 	.short	(.L_17 - .L_16)
.L_16:
        /*003c*/ 	.word	0x00000000
        /*0040*/ 	.short	0x0000
        /*0042*/ 	.short	0x0000
        /*0044*/ 	.byte	0x00, 0xf5, 0x21, 0x00


	//----- nvinfo : EIATTR_SPARSE_MMA_MASK
	.align		4
.L_17:
        /*0048*/ 	.byte	0x03, 0x50
        /*004a*/ 	.short	0x0000


	//----- nvinfo : EIATTR_MAXREG_COUNT
	.align		4
        /*004c*/ 	.byte	0x03, 0x1b
        /*004e*/ 	.short	0x00ff


	//----- nvinfo : EIATTR_NUM_BARRIERS
	.align		4
        /*0050*/ 	.byte	0x02, 0x4c
        /*0052*/ 	.byte	0x01
	.zero		1


	//----- nvinfo : EIATTR_MERCURY_ISA_VERSION
	.align		4
        /*0054*/ 	.byte	0x03, 0x5f
        /*0056*/ 	.short	0x0101


	//----- nvinfo : EIATTR_VRC_CTA_INIT_COUNT
	.align		4
        /*0058*/ 	.byte	0x02, 0x4a
	.zero		1
	.zero		1


	//----- nvinfo : EIATTR_EXIT_INSTR_OFFSETS
	.align		4
        /*005c*/ 	.byte	0x04, 0x1c
        /*005e*/ 	.short	(.L_19 - .L_18)


	//   ....[0]....
.L_18:
        /*0060*/ 	.word	0x00000040


	//   ....[1]....
        /*0064*/ 	.word	0x00000120


	//   ....[2]....
        /*0068*/ 	.word	0x00001660


	//----- nvinfo : EIATTR_CRS_STACK_SIZE
	.align		4
.L_19:
        /*006c*/ 	.byte	0x04, 0x1e
        /*006e*/ 	.short	(.L_21 - .L_20)
.L_20:
        /*0070*/ 	.word	0x00000000


	//----- nvinfo : EIATTR_CBANK_PARAM_SIZE
	.align		4
.L_21:
        /*0074*/ 	.byte	0x03, 0x19
        /*0076*/ 	.short	0x0018


	//----- nvinfo : EIATTR_PARAM_CBANK
	.align		4
        /*0078*/ 	.byte	0x04, 0x0a
        /*007a*/ 	.short	(.L_23 - .L_22)
	.align		4
.L_22:
        /*007c*/ 	.word	index@(.nv.constant0._Z23lu_decomposition_kernelPdPlii)
        /*0080*/ 	.short	0x0380
        /*0082*/ 	.short	0x0018


	//----- nvinfo : EIATTR_SW_WAR
	.align		4
.L_23:
        /*0084*/ 	.byte	0x04, 0x36
        /*0086*/ 	.short	(.L_25 - .L_24)
.L_24:
        /*0088*/ 	.word	0x00000008
.L_25:


//--------------------- .nv.callgraph             --------------------------
	.section	.nv.callgraph,"",@"SHT_CUDA_CALLGRAPH"
	.align	4
	.sectionentsize	8
	.align		4
        /*0000*/ 	.word	0x00000000
	.align		4
        /*0004*/ 	.word	0xffffffff
	.align		4
        /*0008*/ 	.word	0x00000000
	.align		4
        /*000c*/ 	.word	0xfffffffe
	.align		4
        /*0010*/ 	.word	0x00000000
	.align		4
        /*0014*/ 	.word	0xfffffffd
	.align		4
        /*0018*/ 	.word	0x00000000
	.align		4
        /*001c*/ 	.word	0xfffffffc


//--------------------- .text._Z23lu_decomposition_kernelPdPlii --------------------------
	.section	.text._Z23lu_decomposition_kernelPdPlii,"ax",@progbits
	.align	128
        .global         _Z23lu_decomposition_kernelPdPlii
        .type           _Z23lu_decomposition_kernelPdPlii,@function
        .size           _Z23lu_decomposition_kernelPdPlii,(.L_x_33 - _Z23lu_decomposition_kernelPdPlii)
        .other          _Z23lu_decomposition_kernelPdPlii,@"STO_CUDA_ENTRY STV_DEFAULT"
_Z23lu_decomposition_kernelPdPlii:
.text._Z23lu_decomposition_kernelPdPlii:
[----:B------:R-:W-:Y:S08]  /*0000*/  LDC R1, c[0x0][0x37c] ;  /* 0x0000df00ff017b82 */ /* 0x000ff00000000800 */
[----:B------:R-:W0:Y:S08]  /*0010*/  S2UR UR7, SR_CTAID.X ;  /* 0x00000000000779c3 */ /* 0x000e300000002500 */
[----:B------:R-:W0:Y:S02]  /*0020*/  LDC R0, c[0x0][0x390] ;  /* 0x0000e400ff007b82 */ /* 0x000e240000000800 */
[----:B0-----:R-:W-:-:S13]  /*0030*/  ISETP.LE.AND P0, PT, R0, UR7, PT ;  /* 0x0000000700007c0c */ /* 0x001fda000bf03270 */
[----:B------:R-:W-:Y:S05]  /*0040*/  @P0 EXIT ;  /* 0x000000000000094d */ /* 0x000fea0003800000 */
[----:B------:R-:W0:Y:S01]  /*0050*/  S2R R4, SR_TID.X ;  /* 0x0000000000047919 */ /* 0x000e220000002100 */
[----:B------:R-:W1:Y:S01]  /*0060*/  LDC R0, c[0x0][0x394] ;  /* 0x0000e500ff007b82 */ /* 0x000e620000000800 */
[----:B------:R-:W2:Y:S07]  /*0070*/  LDCU.64 UR10, c[0x0][0x358] ;  /* 0x00006b00ff0a77ac */ /* 0x000eae0008000a00 */
[----:B------:R-:W3:Y:S08]  /*0080*/  LDC.64 R2, c[0x0][0x388] ;  /* 0x0000e200ff027b82 */ /* 0x000ef00000000a00 */
[----:B------:R-:W4:Y:S01]  /*0090*/  LDC.64 R20, c[0x0][0x380] ;  /* 0x0000e000ff147b82 */ /* 0x000f220000000a00 */
[C---:B-1----:R-:W-:Y:S01]  /*00a0*/  IMAD R7, R0.reuse, UR7, RZ ;  /* 0x0000000700077c24 */ /* 0x042fe2000f8e02ff */
[----:B------:R-:W-:-:S02]  /*00b0*/  ISETP.GE.AND P1, PT, R0, 0x2, PT ;  /* 0x000000020000780c */ /* 0x000fc40003f26270 */
[----:B0-----:R-:W-:Y:S01]  /*00c0*/  ISETP.GE.U32.AND P0, PT, R4, R0, PT ;  /* 0x000000000400720c */ /* 0x001fe20003f06070 */
[----:B---3--:R-:W-:-:S12]  /*00d0*/  IMAD.WIDE R2, R7, 0x8, R2 ;  /* 0x0000000807027825 */ /* 0x008fd800078e0202 */
[----:B------:R-:W-:-:S04]  /*00e0*/  @!P0 IMAD.WIDE.U32 R2, R4, 0x8, R2 ;  /* 0x0000000804028825 */ /* 0x000fc800078e0002 */
[----:B------:R-:W-:-:S05]  /*00f0*/  @!P0 IMAD.MOV.U32 R5, RZ, RZ, RZ ;  /* 0x000000ffff058224 */ /* 0x000fca00078e00ff */
[----:B--2---:R0:W-:Y:S01]  /*0100*/  @!P0 STG.E.64 desc[UR10][R2.64], R4 ;  /* 0x0000000402008986 */ /* 0x0041e2000c101b0a */
[----:B------:R-:W-:Y:S06]  /*0110*/  BAR.SYNC.DEFER_BLOCKING 0x0 ;  /* 0x0000000000007b1d */ /* 0x000fec0000010000 */
[----:B----4-:R-:W-:Y:S05]  /*0120*/  @!P1 EXIT ;  /* 0x000000000000994d */ /* 0x010fea0003800000 */
[----:B------:R-:W-:Y:S02]  /*0130*/  IMAD R7, R7, R0, RZ ;  /* 0x0000000007077224 */ /* 0x000fe400078e02ff */
[----:B0-----:R-:W-:Y:S02]  /*0140*/  HFMA2 R3, -RZ, RZ, 0, 0 ;  /* 0x00000000ff037431 */ /* 0x001fe400000001ff */
[----:B------:R-:W-:Y:S01]  /*0150*/  VIADD R0, R0, 0xffffffff ;  /* 0xffffffff00007836 */ /* 0x000fe20000000000 */
[----:B------:R-:W-:Y:S01]  /*0160*/  PRMT R2, RZ, 0x7610, R2 ;  /* 0x00007610ff027816 */ /* 0x000fe20000000002 */
[----:B------:R-:W-:Y:S01]  /*0170*/  IMAD.WIDE R20, R7, 0x8, R20 ;  /* 0x0000000807147825 */ /* 0x000fe200078e0214 */
[----:B------:R-:W-:Y:S01]  /*0180*/  PRMT R4, RZ, 0x7610, R4 ;  /* 0x00007610ff047816 */ /* 0x000fe20000000004 */
[----:B------:R-:W0:Y:S06]  /*0190*/  LDCU UR8, c[0x0][0x360] ;  /* 0x00006c00ff0877ac */ /* 0x000e2c0008000800 */
.L_x_26:
[----:B-1----:R-:W1:Y:S01]  /*01a0*/  LDC R5, c[0x0][0x394] ;  /* 0x0000e500ff057b82 */ /* 0x002e620000000800 */
[----:B0--3--:R-:W2:Y:S01]  /*01b0*/  S2R R8, SR_TID.X ;  /* 0x0000000000087919 */ /* 0x009ea20000002100 */
[----:B------:R-:W3:Y:S01]  /*01c0*/  LDCU UR4, c[0x0][0x394] ;  /* 0x00007280ff0477ac */ /* 0x000ee20008000800 */
[----:B-1----:R-:W-:-:S04]  /*01d0*/  IMAD R29, R3, R5, R3 ;  /* 0x00000005031d7224 */ /* 0x002fc800078e0203 */
[----:B------:R-:W-:-:S05]  /*01e0*/  IMAD.WIDE.U32 R28, R29, 0x8, R20 ;  /* 0x000000081d1c7825 */ /* 0x000fca00078e0014 */
[----:B------:R-:W4:Y:S01]  /*01f0*/  LDG.E.64 R10, desc[UR10][R28.64] ;  /* 0x0000000a1c0a7981 */ /* 0x000f22000c1e1b00 */
[--C-:B--2---:R-:W-:Y:S01]  /*0200*/  IMAD.IADD R6, R8, 0x1, R3.reuse ;  /* 0x0000000108067824 */ /* 0x104fe200078e0203 */
[----:B------:R-:W-:Y:S04]  /*0210*/  BSSY.RECONVERGENT B0, `(.L_x_0) ;  /* 0x0000015000007945 */ /* 0x000fe80003800200 */
[----:B------:R-:W-:Y:S01]  /*0220*/  ISETP.GE.AND P0, PT, R6, R5, PT ;  /* 0x000000050600720c */ /* 0x000fe20003f06270 */
[----:B------:R-:W-:Y:S01]  /*0230*/  IMAD.MOV.U32 R5, RZ, RZ, R3 ;  /* 0x000000ffff057224 */ /* 0x000fe200078e0003 */
[----:B----4-:R-:W-:-:S11]  /*0240*/  DADD R10, -RZ, |R10| ;  /* 0x00000000ff0a7229 */ /* 0x010fd6000000050a */
[----:B---3-5:R-:W-:Y:S05]  /*0250*/  @P0 BRA `(.L_x_1) ;  /* 0x0000000000400947 */ /* 0x028fea0003800000 */
[----:B------:R-:W-:Y:S01]  /*0260*/  MOV R16, R6 ;  /* 0x0000000600107202 */ /* 0x000fe20000000f00 */
[----:B------:R-:W-:-:S07]  /*0270*/  IMAD.MOV.U32 R5, RZ, RZ, R3 ;  /* 0x000000ffff057224 */ /* 0x000fce00078e0003 */
.L_x_2:
[----:B------:R-:W-:-:S04]  /*0280*/  IMAD R13, R16, UR4, R3 ;  /* 0x00000004100d7c24 */ /* 0x000fc8000f8e0203 */
[----:B------:R-:W-:-:S06]  /*0290*/  IMAD.WIDE R12, R13, 0x8, R20 ;  /* 0x000000080d0c7825 */ /* 0x000fcc00078e0214 */
[----:B------:R-:W2:Y:S01]  /*02a0*/  LDG.E.64 R12, desc[UR10][R12.64] ;  /* 0x0000000a0c0c7981 */ /* 0x000ea2000c1e1b00 */
[----:B------:R-:W-:Y:S01]  /*02b0*/  PLOP3.LUT P0, PT, PT, PT, PT, 0x80, 0x8 ;  /* 0x000000000008781c */ /* 0x000fe20003f0f070 */
[----:B--2---:R-:W-:Y:S02]  /*02c0*/  DSETP.GT.AND P2, PT, |R12|, R10, PT ;  /* 0x0000000a0c00722a */ /* 0x004fe40003f44200 */
[----:B------:R-:W-:-:S12]  /*02d0*/  DADD R14, -RZ, |R12| ;  /* 0x00000000ff0e7229 */ /* 0x000fd8000000050c */
[----:B------:R-:W-:-:S13]  /*02e0*/  @!P2 ISETP.GT.AND P1, PT, R16, R5, PT ;  /* 0x000000051000a20c */ /* 0x000fda0003f24270 */
[----:B------:R-:W-:-:S06]  /*02f0*/  @!P2 DSETP.EQ.AND P0, PT, |R12|, R10, P1 ;  /* 0x0000000a0c00a22a */ /* 0x000fcc0000f02200 */
[C---:B------:R-:W-:Y:S01]  /*0300*/  SEL R5, R16.reuse, R5, P0 ;  /* 0x0000000510057207 */ /* 0x040fe20000000000 */
[----:B0-----:R-:W-:Y:S01]  /*0310*/  VIADD R16, R16, UR8 ;  /* 0x0000000810107c36 */ /* 0x001fe20008000000 */
[----:B------:R-:W-:Y:S02]  /*0320*/  FSEL R10, R14, R10, P0 ;  /* 0x0000000a0e0a7208 */ /* 0x000fe40000000000 */
[----:B------:R-:W-:Y:S02]  /*0330*/  FSEL R11, R15, R11, P0 ;  /* 0x0000000b0f0b7208 */ /* 0x000fe40000000000 */
[----:B------:R-:W-:-:S13]  /*0340*/  ISETP.GE.AND P1, PT, R16, UR4, PT ;  /* 0x0000000410007c0c */ /* 0x000fda000bf26270 */
[----:B------:R-:W-:Y:S05]  /*0350*/  @!P1 BRA `(.L_x_2) ;  /* 0xfffffffc00c89947 */ /* 0x000fea000383ffff */
.L_x_1:
[----:B0-----:R-:W-:Y:S05]  /*0360*/  BSYNC.RECONVERGENT B0 ;  /* 0x0000000000007941 */ /* 0x001fea0003800200 */
.L_x_0:
[----:B------:R-:W0:Y:S01]  /*0370*/  S2UR UR5, SR_CgaCtaId ;  /* 0x00000000000579c3 */ /* 0x000e220000008800 */
[----:B------:R-:W-:Y:S01]  /*0380*/  UMOV UR4, 0x400 ;  /* 0x0000040000047882 */ /* 0x000fe20000000000 */
[----:B------:R-:W-:Y:S02]  /*0390*/  UISETP.GE.U32.AND UP0, UPT, UR8, 0x2, UPT ;  /* 0x000000020800788c */ /* 0x000fe4000bf06070 */
[----:B------:R-:W-:Y:S02]  /*03a0*/  UIADD3 UR6, UPT, UPT, UR4, 0x80, URZ ;  /* 0x0000008004067890 */ /* 0x000fe4000fffe0ff */
[----:B0-----:R-:W-:Y:S02]  /*03b0*/  ULEA UR4, UR5, UR4, 0x18 ;  /* 0x0000000405047291 */ /* 0x001fe4000f8ec0ff */
[----:B------:R-:W-:-:S04]  /*03c0*/  ULEA UR6, UR5, UR6, 0x18 ;  /* 0x0000000605067291 */ /* 0x000fc8000f8ec0ff */
[C---:B------:R-:W-:Y:S02]  /*03d0*/  LEA R14, R8.reuse, UR4, 0x2 ;  /* 0x00000004080e7c11 */ /* 0x040fe4000f8e10ff */
[----:B------:R-:W-:-:S03]  /*03e0*/  LEA R15, R8, UR6, 0x3 ;  /* 0x00000006080f7c11 */ /* 0x000fc6000f8e18ff */
[----:B------:R0:W-:Y:S04]  /*03f0*/  STS [R14], R5 ;  /* 0x000000050e007388 */ /* 0x0001e80000000800 */
[----:B------:R0:W-:Y:S01]  /*0400*/  STS.64 [R15], R10 ;  /* 0x0000000a0f007388 */ /* 0x0001e20000000a00 */
[----:B------:R-:W-:Y:S06]  /*0410*/  BAR.SYNC.DEFER_BLOCKING 0x0 ;  /* 0x0000000000007b1d */ /* 0x000fec0000010000 */
[----:B------:R-:W-:Y:S05]  /*0420*/  BRA.U !UP0, `(.L_x_3) ;  /* 0x0000000108807547 */ /* 0x000fea000b800000 */
[----:B0-----:R-:W-:-:S07]  /*0430*/  MOV R5, UR8 ;  /* 0x0000000800057c02 */ /* 0x001fce0008000f00 */
.L_x_8:
[--C-:B------:R-:W-:Y:S01]  /*0440*/  IMAD.MOV.U32 R9, RZ, RZ, R5.reuse ;  /* 0x000000ffff097224 */ /* 0x100fe200078e0005 */
[----:B------:R-:W-:Y:S01]  /*0450*/  SHF.R.U32.HI R5, RZ, 0x1, R5 ;  /* 0x00000001ff057819 */ /* 0x000fe20000011605 */
[----:B------:R-:W-:Y:S03]  /*0460*/  BSSY.RECONVERGENT B0, `(.L_x_4) ;  /* 0x0000018000007945 */ /* 0x000fe60003800200 */
[----:B------:R-:W-:-:S13]  /*0470*/  ISETP.GE.U32.AND P0, PT, R8, R5, PT ;  /* 0x000000050800720c */ /* 0x000fda0003f06070 */
[----:B01----:R-:W-:Y:S05]  /*0480*/  @P0 BRA `(.L_x_5) ;  /* 0x0000000000540947 */ /* 0x003fea0003800000 */
[----:B------:R-:W-:Y:S01]  /*0490*/  IMAD R10, R5, 0x8, R15 ;  /* 0x00000008050a7824 */ /* 0x000fe200078e020f */
[----:B------:R-:W-:Y:S01]  /*04a0*/  LDS.64 R12, [R15] ;  /* 0x000000000f0c7984 */ /* 0x000fe20000000a00 */
[----:B------:R-:W-:Y:S04]  /*04b0*/  BSSY.RELIABLE B1, `(.L_x_6) ;  /* 0x0000010000017945 */ /* 0x000fe80003800100 */
[----:B------:R-:W0:Y:S02]  /*04c0*/  LDS.64 R10, [R10] ;  /* 0x000000000a0a7984 */ /* 0x000e240000000a00 */
[----:B0-----:R-:W-:-:S14]  /*04d0*/  DSETP.GT.AND P0, PT, R10, R12, PT ;  /* 0x0000000c0a00722a */ /* 0x001fdc0003f04000 */
[----:B------:R-:W-:-:S06]  /*04e0*/  @P0 LEA R7, R5, R14, 0x2 ;  /* 0x0000000e05070211 */ /* 0x000fcc00078e10ff */
[----:B------:R-:W0:Y:S01]  /*04f0*/  @P0 LDS R7, [R7] ;  /* 0x0000000007070984 */ /* 0x000e220000000800 */
[----:B------:R-:W-:Y:S05]  /*0500*/  @P0 BRA `(.L_x_7) ;  /* 0x0000000000280947 */ /* 0x000fea0003800000 */
[----:B------:R-:W-:-:S14]  /*0510*/  DSETP.NEU.AND P0, PT, R10, R12, PT ;  /* 0x0000000c0a00722a */ /* 0x000fdc0003f0d000 */
[----:B------:R-:W-:Y:S05]  /*0520*/  @P0 BREAK.RELIABLE B1 ;  /* 0x0000000000010942 */ /* 0x000fea0003800100 */
[----:B------:R-:W-:Y:S05]  /*0530*/  @P0 BRA `(.L_x_5) ;  /* 0x0000000000280947 */ /* 0x000fea0003800000 */
[----:B------:R-:W-:Y:S01]  /*0540*/  IMAD R12, R5, 0x4, R14 ;  /* 0x00000004050c7824 */ /* 0x000fe200078e020e */
[----:B0-----:R-:W-:Y:S05]  /*0550*/  LDS R7, [R14] ;  /* 0x000000000e077984 */ /* 0x001fea0000000800 */
[----:B------:R-:W0:Y:S02]  /*0560*/  LDS R12, [R12] ;  /* 0x000000000c0c7984 */ /* 0x000e240000000800 */
[----:B0-----:R-:W-:-:S13]  /*0570*/  ISETP.GT.AND P0, PT, R12, R7, PT ;  /* 0x000000070c00720c */ /* 0x001fda0003f04270 */
[----:B------:R-:W-:Y:S05]  /*0580*/  @!P0 BREAK.RELIABLE B1 ;  /* 0x0000000000018942 */ /* 0x000fea0003800100 */
[----:B------:R-:W-:Y:S05]  /*0590*/  @!P0 BRA `(.L_x_5) ;  /* 0x0000000000108947 */ /* 0x000fea0003800000 */
[----:B------:R-:W-:-:S07]  /*05a0*/  IMAD.MOV.U32 R7, RZ, RZ, R12 ;  /* 0x000000ffff077224 */ /* 0x000fce00078e000c */
.L_x_7:
[----:B------:R-:W-:Y:S05]  /*05b0*/  BSYNC.RELIABLE B1 ;  /* 0x0000000000017941 */ /* 0x000fea0003800100 */
.L_x_6:
[----:B------:R1:W-:Y:S04]  /*05c0*/  STS.64 [R15], R10 ;  /* 0x0000000a0f007388 */ /* 0x0003e80000000a00 */
[----:B0-----:R1:W-:Y:S02]  /*05d0*/  STS [R14], R7 ;  /* 0x000000070e007388 */ /* 0x0013e40000000800 */
.L_x_5:
[----:B------:R-:W-:Y:S05]  /*05e0*/  BSYNC.RECONVERGENT B0 ;  /* 0x0000000000007941 */ /* 0x000fea0003800200 */
.L_x_4:
[----:B------:R-:W-:Y:S05]  /*05f0*/  WARPSYNC.ALL ;  /* 0x0000000000007948 */ /* 0x000fea0003800000 */
[----:B------:R-:W-:Y:S01]  /*0600*/  BAR.SYNC.DEFER_BLOCKING 0x0 ;  /* 0x0000000000007b1d */ /* 0x000fe20000010000 */
[----:B------:R-:W-:-:S13]  /*0610*/  ISETP.GT.U32.AND P0, PT, R9, 0x3, PT ;  /* 0x000000030900780c */ /* 0x000fda0003f04070 */
[----:B------:R-:W-:Y:S05]  /*0620*/  @P0 BRA `(.L_x_8) ;  /* 0xfffffffc00840947 */ /* 0x000fea000383ffff */
.L_x_3:
[----:B------:R-:W2:Y:S01]  /*0630*/  S2UR UR5, SR_CgaCtaId ;  /* 0x00000000000579c3 */ /* 0x000ea20000008800 */
[----:B------:R-:W-:Y:S01]  /*0640*/  ISETP.NE.AND P0, PT, R8, RZ, PT ;  /* 0x000000ff0800720c */ /* 0x000fe20003f05270 */
[----:B------:R-:W-:Y:S01]  /*0650*/  UMOV UR4, 0x400 ;  /* 0x0000040000047882 */ /* 0x000fe20000000000 */
[----:B------:R-:W-:Y:S01]  /*0660*/  BSSY.RECONVERGENT B0, `(.L_x_9) ;  /* 0x0000017000007945 */ /* 0x000fe20003800200 */
[----:B--2---:R-:W-:-:S10]  /*0670*/  ULEA UR4, UR5, UR4, 0x18 ;  /* 0x0000000405047291 */ /* 0x004fd4000f8ec0ff */
[----:B0-----:R-:W0:Y:S04]  /*0680*/  @!P0 LDS R5, [UR4] ;  /* 0x00000004ff058984 */ /* 0x001e280008000800 */
[----:B0-----:R-:W-:Y:S01]  /*0690*/  @!P0 STS [UR4+0x180], R5 ;  /* 0x00018005ff008988 */ /* 0x001fe20008000804 */
[----:B------:R-:W-:Y:S06]  /*06a0*/  BAR.SYNC.DEFER_BLOCKING 0x0 ;  /* 0x0000000000007b1d */ /* 0x000fec0000010000 */
[----:B-1----:R-:W0:Y:S01]  /*06b0*/  LDS R7, [UR4+0x180] ;  /* 0x00018004ff077984 */ /* 0x002e220008000800 */
[----:B------:R-:W1:Y:S02]  /*06c0*/  LDCU UR4, c[0x0][0x394] ;  /* 0x00007280ff0477ac */ /* 0x000e640008000800 */
[----:B-1----:R-:W-:-:S02]  /*06d0*/  ISETP.GE.U32.AND P1, PT, R8, UR4, PT ;  /* 0x0000000408007c0c */ /* 0x002fc4000bf26070 */
[----:B0-----:R-:W-:-:S04]  /*06e0*/  ISETP.NE.AND P0, PT, R7, R3, PT ;  /* 0x000000030700720c */ /* 0x001fc80003f05270 */
[----:B------:R-:W-:-:S07]  /*06f0*/  ISETP.NE.OR P0, PT, R8, RZ, !P0 ;  /* 0x000000ff0800720c */ /* 0x000fce0004705670 */
[----:B------:R-:W-:Y:S06]  /*0700*/  @P1 BRA `(.L_x_10) ;  /* 0x0000000000301947 */ /* 0x000fec0003800000 */
[----:B------:R-:W-:-:S07]  /*0710*/  MOV R16, R8 ;  /* 0x0000000800107202 */ /* 0x000fce0000000f00 */
.L_x_11:
[--C-:B0-----:R-:W-:Y:S02]  /*0720*/  IMAD R13, R7, UR4, R16.reuse ;  /* 0x00000004070d7c24 */ /* 0x101fe4000f8e0210 */
[----:B------:R-:W-:Y:S02]  /*0730*/  IMAD R9, R3, UR4, R16 ;  /* 0x0000000403097c24 */ /* 0x000fe4000f8e0210 */
[----:B------:R-:W-:-:S04]  /*0740*/  IMAD.WIDE R12, R13, 0x8, R20 ;  /* 0x000000080d0c7825 */ /* 0x000fc800078e0214 */
[----:B------:R-:W-:Y:S01]  /*0750*/  IMAD.WIDE R8, R9, 0x8, R20 ;  /* 0x0000000809087825 */ /* 0x000fe200078e0214 */
[----:B------:R-:W2:Y:S04]  /*0760*/  LDG.E.64 R14, desc[UR10][R12.64] ;  /* 0x0000000a0c0e7981 */ /* 0x000ea8000c1e1b00 */
[----:B------:R-:W3:Y:S01]  /*0770*/  LDG.E.64 R10, desc[UR10][R8.64] ;  /* 0x0000000a080a7981 */ /* 0x000ee2000c1e1b00 */
[----:B------:R-:W-:-:S05]  /*0780*/  VIADD R16, R16, UR8 ;  /* 0x0000000810107c36 */ /* 0x000fca0008000000 */
[----:B------:R-:W-:Y:S01]  /*0790*/  ISETP.GE.AND P1, PT, R16, UR4, PT ;  /* 0x0000000410007c0c */ /* 0x000fe2000bf26270 */
[----:B--2---:R0:W-:Y:S04]  /*07a0*/  STG.E.64 desc[UR10][R8.64], R14 ;  /* 0x0000000e08007986 */ /* 0x0041e8000c101b0a */
[----:B---3--:R0:W-:Y:S08]  /*07b0*/  STG.E.64 desc[UR10][R12.64], R10 ;  /* 0x0000000a0c007986 */ /* 0x0081f0000c101b0a */
[----:B------:R-:W-:Y:S05]  /*07c0*/  @!P1 BRA `(.L_x_11) ;  /* 0xfffffffc00d49947 */ /* 0x000fea000383ffff */
.L_x_10:
[----:B------:R-:W-:Y:S05]  /*07d0*/  BSYNC.RECONVERGENT B0 ;  /* 0x0000000000007941 */ /* 0x000fea0003800200 */
.L_x_9:
[----:B------:R-:W-:Y:S04]  /*07e0*/  BSSY.RECONVERGENT B0, `(.L_x_12) ;  /* 0x000000c000007945 */ /* 0x000fe80003800200 */
[----:B------:R-:W-:Y:S05]  /*07f0*/  @P0 BRA `(.L_x_13) ;  /* 0x0000000000280947 */ /* 0x000fea0003800000 */
[----:B------:R-:W1:Y:S08]  /*0800*/  LDC R5, c[0x0][0x394] ;  /* 0x0000e500ff057b82 */ /* 0x000e700000000800 */
[----:B0-----:R-:W0:Y:S01]  /*0810*/  LDC.64 R8, c[0x0][0x388] ;  /* 0x0000e200ff087b82 */ /* 0x001e220000000a00 */
[----:B-1----:R-:W-:-:S04]  /*0820*/  IMAD R5, R5, UR7, RZ ;  /* 0x0000000705057c24 */ /* 0x002fc8000f8e02ff */
[----:B0-----:R-:W-:-:S04]  /*0830*/  IMAD.WIDE R8, R5, 0x8, R8 ;  /* 0x0000000805087825 */ /* 0x001fc800078e0208 */
[----:B------:R-:W-:-:S04]  /*0840*/  IMAD.WIDE R12, R7, 0x8, R8 ;  /* 0x00000008070c7825 */ /* 0x000fc800078e0208 */
[----:B------:R-:W-:Y:S01]  /*0850*/  IMAD.WIDE.U32 R8, R3, 0x8, R8 ;  /* 0x0000000803087825 */ /* 0x000fe200078e0008 */
[----:B------:R-:W2:Y:S04]  /*0860*/  LDG.E.64 R14, desc[UR10][R12.64] ;  /* 0x0000000a0c0e7981 */ /* 0x000ea8000c1e1b00 */
[----:B------:R-:W3:Y:S04]  /*0870*/  LDG.E.64 R10, desc[UR10][R8.64] ;  /* 0x0000000a080a7981 */ /* 0x000ee8000c1e1b00 */
[----:B--2---:R1:W-:Y:S04]  /*0880*/  STG.E.64 desc[UR10][R8.64], R14 ;  /* 0x0000000e08007986 */ /* 0x0043e8000c101b0a */
[----:B---3--:R1:W-:Y:S02]  /*0890*/  STG.E.64 desc[UR10][R12.64], R10 ;  /* 0x0000000a0c007986 */ /* 0x0083e4000c101b0a */
.L_x_13:
[----:B------:R-:W-:Y:S05]  /*08a0*/  BSYNC.RECONVERGENT B0 ;  /* 0x0000000000007941 */ /* 0x000fea0003800200 */
.L_x_12:
[----:B------:R-:W-:Y:S01]  /*08b0*/  VIADD R6, R6, 0x1 ;  /* 0x0000000106067836 */ /* 0x000fe20000000000 */
[----:B------:R-:W-:Y:S04]  /*08c0*/  BAR.SYNC.DEFER_BLOCKING 0x0 ;  /* 0x0000000000007b1d */ /* 0x000fe80000010000 */
[----:B------:R-:W-:Y:S02]  /*08d0*/  ISETP.GE.AND P0, PT, R6, UR4, PT ;  /* 0x0000000406007c0c */ /* 0x000fe4000bf06270 */
[----:B------:R-:W2:Y:S01]  /*08e0*/  LDCU UR5, c[0x0][0x394] ;  /* 0x00007280ff0577ac */ /* 0x000ea20008000800 */
[----:B------:R-:W-:Y:S10]  /*08f0*/  BSSY.RECONVERGENT B0, `(.L_x_14) ;  /* 0x000001f000007945 */ /* 0x000ff40003800200 */
[----:B------:R-:W-:Y:S05]  /*0900*/  @P0 BRA `(.L_x_15) ;  /* 0x0000000000740947 */ /* 0x000fea0003800000 */
[----:B------:R-:W5:Y:S01]  /*0910*/  LDG.E.64 R28, desc[UR10][R28.64] ;  /* 0x0000000a1c1c7981 */ /* 0x000f62000c1e1b00 */
[----:B01----:R-:W-:-:S07]  /*0920*/  MOV R10, R6 ;  /* 0x00000006000a7202 */ /* 0x003fce0000000f00 */
.L_x_18:
[----:B--23--:R-:W-:-:S04]  /*0930*/  IMAD R17, R10, UR5, R3 ;  /* 0x000000050a117c24 */ /* 0x00cfc8000f8e0203 */
[----:B------:R-:W-:-:S05]  /*0940*/  IMAD.WIDE R16, R17, 0x8, R20 ;  /* 0x0000000811107825 */ /* 0x000fca00078e0214 */
[----:B------:R-:W2:Y:S01]  /*0950*/  LDG.E.64 R14, desc[UR10][R16.64] ;  /* 0x0000000a100e7981 */ /* 0x000ea2000c1e1b00 */
[----:B-----5:R-:W0:Y:S01]  /*0960*/  MUFU.RCP64H R9, R29 ;  /* 0x0000001d00097308 */ /* 0x020e220000001800 */
[----:B------:R-:W-:Y:S01]  /*0970*/  IMAD.MOV.U32 R8, RZ, RZ, 0x1 ;  /* 0x00000001ff087424 */ /* 0x000fe200078e00ff */
[----:B------:R-:W-:Y:S01]  /*0980*/  BSSY.RECONVERGENT B1, `(.L_x_16) ;  /* 0x0000013000017945 */ /* 0x000fe20003800200 */
[----:B------:R-:W-:-:S05]  /*0990*/  VIADD R10, R10, UR8 ;  /* 0x000000080a0a7c36 */ /* 0x000fca0008000000 */
[----:B------:R-:W-:Y:S01]  /*09a0*/  ISETP.GE.AND P1, PT, R10, UR5, PT ;  /* 0x000000050a007c0c */ /* 0x000fe2000bf26270 */
[----:B0-----:R-:W-:-:S08]  /*09b0*/  DFMA R12, -R28, R8, 1 ;  /* 0x3ff000001c0c742b */ /* 0x001fd00000000108 */
[----:B------:R-:W-:-:S08]  /*09c0*/  DFMA R12, R12, R12, R12 ;  /* 0x0000000c0c0c722b */ /* 0x000fd0000000000c */
[----:B------:R-:W-:-:S08]  /*09d0*/  DFMA R12, R8, R12, R8 ;  /* 0x0000000c080c722b */ /* 0x000fd00000000008 */
[----:B------:R-:W-:-:S08]  /*09e0*/  DFMA R8, -R28, R12, 1 ;  /* 0x3ff000001c08742b */ /* 0x000fd0000000010c */
[----:B------:R-:W-:-:S08]  /*09f0*/  DFMA R8, R12, R8, R12 ;  /* 0x000000080c08722b */ /* 0x000fd0000000000c */
[----:B--2---:R-:W-:Y:S01]  /*0a00*/  DMUL R12, R14, R8 ;  /* 0x000000080e0c7228 */ /* 0x004fe20000000000 */
[----:B------:R-:W-:-:S07]  /*0a10*/  FSETP.GEU.AND P2, PT, |R15|, 6.5827683646048100446e-37, PT ;  /* 0x036000000f00780b */ /* 0x000fce0003f4e200 */
[----:B------:R-:W-:-:S08]  /*0a20*/  DFMA R18, -R28, R12, R14 ;  /* 0x0000000c1c12722b */ /* 0x000fd0000000010e */
[----:B------:R-:W-:-:S10]  /*0a30*/  DFMA R8, R8, R18, R12 ;  /* 0x000000120808722b */ /* 0x000fd4000000000c */
[----:B------:R-:W-:-:S05]  /*0a40*/  FFMA R5, RZ, R29, R9 ;  /* 0x0000001dff057223 */ /* 0x000fca0000000009 */
[----:B------:R-:W-:-:S13]  /*0a50*/  FSETP.GT.AND P0, PT, |R5|, 1.469367938527859385e-39, PT ;  /* 0x001000000500780b */ /* 0x000fda0003f04200 */
[----:B------:R-:W-:Y:S05]  /*0a60*/  @P0 BRA P2, `(.L_x_17) ;  /* 0x0000000000100947 */ /* 0x000fea0001000000 */
[----:B------:R-:W-:-:S07]  /*0a70*/  MOV R8, 0xa90 ;  /* 0x00000a9000087802 */ /* 0x000fce0000000f00 */
[----:B------:R-:W-:Y:S05]  /*0a80*/  CALL.REL.NOINC `($__internal_0_$__cuda_sm20_div_rn_f64_full) ;  /* 0x0000000800f87944 */ /* 0x000fea0003c00000 */
[----:B------:R-:W-:Y:S01]  /*0a90*/  MOV R8, R22 ;  /* 0x0000001600087202 */ /* 0x000fe20000000f00 */
[----:B------:R-:W-:-:S07]  /*0aa0*/  IMAD.MOV.U32 R9, RZ, RZ, R23 ;  /* 0x000000ffff097224 */ /* 0x000fce00078e0017 */
.L_x_17:
[----:B------:R-:W-:Y:S05]  /*0ab0*/  BSYNC.RECONVERGENT B1 ;  /* 0x0000000000017941 */ /* 0x000fea0003800200 */
.L_x_16:
[----:B------:R3:W-:Y:S01]  /*0ac0*/  STG.E.64 desc[UR10][R16.64], R8 ;  /* 0x0000000810007986 */ /* 0x0007e2000c101b0a */
[----:B------:R-:W-:Y:S05]  /*0ad0*/  @!P1 BRA `(.L_x_18) ;  /* 0xfffffffc00949947 */ /* 0x000fea000383ffff */
.L_x_15:
[----:B--2---:R-:W-:Y:S05]  /*0ae0*/  BSYNC.RECONVERGENT B0 ;  /* 0x0000000000007941 */ /* 0x004fea0003800200 */
.L_x_14:
[----:B------:R-:W2:Y:S01]  /*0af0*/  LDCU UR5, c[0x0][0x394] ;  /* 0x00007280ff0577ac */ /* 0x000ea20008000800 */
[----:B------:R-:W-:Y:S01]  /*0b00*/  BSSY.RECONVERGENT B0, `(.L_x_19) ;  /* 0x00000af000007945 */ /* 0x000fe20003800200 */
[----:B------:R-:W-:Y:S01]  /*0b10*/  BAR.SYNC.DEFER_BLOCKING 0x0 ;  /* 0x0000000000007b1d */ /* 0x000fe20000010000 */
[----:B--2---:R-:W-:-:S13]  /*0b20*/  ISETP.GE.AND P0, PT, R6, UR5, PT ;  /* 0x0000000506007c0c */ /* 0x004fda000bf06270 */
[----:B------:R-:W-:Y:S05]  /*0b30*/  @P0 BRA `(.L_x_20) ;  /* 0x0000000800ac0947 */ /* 0x000fea0003800000 */
[----:B------:R-:W2:Y:S01]  /*0b40*/  LDCU.U16 UR4, c[0x0][0x394] ;  /* 0x00007280ff0477ac */ /* 0x000ea20008000400 */
[----:B------:R-:W-:Y:S01]  /*0b50*/  LOP3.LUT R5, RZ, R4, RZ, 0x33, !PT ;  /* 0x00000004ff057212 */ /* 0x000fe200078e33ff */
[----:B01-3--:R-:W-:-:S04]  /*0b60*/  VIADD R8, R3, 0x8 ;  /* 0x0000000803087836 */ /* 0x00bfc80000000000 */
[----:B--2---:R-:W-:-:S05]  /*0b70*/  VIADD R5, R5, UR4 ;  /* 0x0000000405057c36 */ /* 0x004fca0008000000 */
[----:B------:R-:W-:-:S04]  /*0b80*/  LOP3.LUT R5, R5, 0x7, RZ, 0xc0, !PT ;  /* 0x0000000705057812 */ /* 0x000fc800078ec0ff */
[----:B------:R-:W-:-:S04]  /*0b90*/  IADD3 R5, PT, PT, R5, -0x1, RZ ;  /* 0xffffffff05057810 */ /* 0x000fc80007ffe0ff */
[----:B------:R-:W-:Y:S01]  /*0ba0*/  ISETP.GE.U32.AND P0, PT, R5, 0x3, PT ;  /* 0x000000030500780c */ /* 0x000fe20003f06070 */
[----:B------:R-:W-:-:S12]  /*0bb0*/  IMAD R5, R8, UR5, R3 ;  /* 0x0000000508057c24 */ /* 0x000fd8000f8e0203 */
.L_x_25:
[----:B0-----:R-:W0:Y:S02]  /*0bc0*/  LDC R7, c[0x0][0x394] ;  /* 0x0000e500ff077b82 */ /* 0x001e240000000800 */
[----:B0----5:R-:W-:-:S04]  /*0bd0*/  IMAD R23, R3, R7, R6 ;  /* 0x0000000703177224 */ /* 0x021fc800078e0206 */
[----:B------:R-:W-:-:S06]  /*0be0*/  IMAD.WIDE R22, R23, 0x8, R20 ;  /* 0x0000000817167825 */ /* 0x000fcc00078e0214 */
[----:B------:R-:W5:Y:S01]  /*0bf0*/  LDG.E.64 R22, desc[UR10][R22.64] ;  /* 0x0000000a16167981 */ /* 0x000f62000c1e1b00 */
[C---:B------:R-:W-:Y:S01]  /*0c00*/  IADD3 R8, PT, PT, -R3.reuse, -0x2, R7 ;  /* 0xfffffffe03087810 */ /* 0x040fe20007ffe107 */
[----:B-1----:R-:W-:-:S03]  /*0c10*/  VIADD R10, R3, 0x1 ;  /* 0x00000001030a7836 */ /* 0x002fc60000000000 */
[----:B------:R-:W-:Y:S02]  /*0c20*/  ISETP.GE.U32.AND P1, PT, R8, 0x7, PT ;  /* 0x000000070800780c */ /* 0x000fe40003f26070 */
[----:B------:R-:W-:-:S11]  /*0c30*/  MOV R8, R10 ;  /* 0x0000000a00087202 */ /* 0x000fd60000000f00 */
[----:B------:R-:W-:Y:S05]  /*0c40*/  @!P1 BRA `(.L_x_21) ;  /* 0x0000000400489947 */ /* 0x000fea0003800000 */
[----:B------:R-:W0:Y:S01]  /*0c50*/  LDC R16, c[0x0][0x394] ;  /* 0x0000e500ff107b82 */ /* 0x000e220000000800 */
[----:B------:R-:W-:Y:S01]  /*0c60*/  IMAD.IADD R9, R0, 0x1, -R3 ;  /* 0x0000000100097824 */ /* 0x000fe200078e0a03 */
[C---:B------:R-:W-:Y:S01]  /*0c70*/  IADD3 R11, PT, PT, R3.reuse, 0x2, RZ ;  /* 0x00000002030b7810 */ /* 0x040fe20007ffe0ff */
[C---:B------:R-:W-:Y:S01]  /*0c80*/  VIADD R12, R3.reuse, 0x3 ;  /* 0x00000003030c7836 */ /* 0x040fe20000000000 */
[C---:B------:R-:W-:Y:S01]  /*0c90*/  IADD3 R13, PT, PT, R3.reuse, 0x6, RZ ;  /* 0x00000006030d7810 */ /* 0x040fe20007ffe0ff */
[----:B------:R-:W-:Y:S01]  /*0ca0*/  VIADD R18, R3, 0x7 ;  /* 0x0000000703127836 */ /* 0x000fe20000000000 */
[----:B------:R-:W-:Y:S01]  /*0cb0*/  LOP3.LUT R15, R9, 0xfffffff8, RZ, 0xc0, !PT ;  /* 0xfffffff8090f7812 */ /* 0x000fe200078ec0ff */
[C---:B------:R-:W-:Y:S01]  /*0cc0*/  VIADD R8, R3.reuse, 0x4 ;  /* 0x0000000403087836 */ /* 0x040fe20000000000 */
[----:B------:R-:W-:Y:S01]  /*0cd0*/  MOV R17, R3 ;  /* 0x0000000300117202 */ /* 0x000fe20000000f00 */
[----:B------:R-:W-:Y:S02]  /*0ce0*/  VIADD R14, R3, 0x5 ;  /* 0x00000005030e7836 */ /* 0x000fe40000000000 */
[----:B------:R-:W-:-:S02]  /*0cf0*/  IMAD R9, R10, R7, R6 ;  /* 0x000000070a097224 */ /* 0x000fc400078e0206 */
[----:B------:R-:W-:Y:S02]  /*0d00*/  IMAD.MOV R15, RZ, RZ, -R15 ;  /* 0x000000ffff0f7224 */ /* 0x000fe400078e0a0f */
[-CC-:B0-----:R-:W-:Y:S02]  /*0d10*/  IMAD R12, R12, R16.reuse, R3.reuse ;  /* 0x000000100c0c7224 */ /* 0x181fe400078e0203 */
[-CC-:B------:R-:W-:Y:S02]  /*0d20*/  IMAD R18, R18, R16.reuse, R3.reuse ;  /* 0x0000001012127224 */ /* 0x180fe400078e0203 */
[-CC-:B------:R-:W-:Y:S02]  /*0d30*/  IMAD R11, R11, R16.reuse, R3.reuse ;  /* 0x000000100b0b7224 */ /* 0x180fe400078e0203 */
[-CC-:B------:R-:W-:Y:S02]  /*0d40*/  IMAD R8, R8, R16.reuse, R3.reuse ;  /* 0x0000001008087224 */ /* 0x180fe400078e0203 */
[----:B------:R-:W-:-:S02]  /*0d50*/  IMAD R14, R14, R16, R3 ;  /* 0x000000100e0e7224 */ /* 0x000fc400078e0203 */
[--C-:B------:R-:W-:Y:S02]  /*0d60*/  IMAD R16, R13, R16, R3.reuse ;  /* 0x000000100d107224 */ /* 0x100fe400078e0203 */
[----:B------:R-:W-:Y:S02]  /*0d70*/  IMAD R13, R10, R7, R3 ;  /* 0x000000070a0d7224 */ /* 0x000fe400078e0203 */
[----:B------:R-:W-:-:S07]  /*0d80*/  IMAD.MOV.U32 R10, RZ, RZ, R5 ;  /* 0x000000ffff0a7224 */ /* 0x000fce00078e0005 */
.L_x_22:
[----:B0-----:R-:W-:-:S04]  /*0d90*/  IMAD.WIDE.U32 R26, R13, 0x8, R20 ;  /* 0x000000080d1a7825 */ /* 0x001fc800078e0014 */
[----:B------:R-:W-:Y:S02]  /*0da0*/  IMAD.WIDE R28, R9, 0x8, R20 ;  /* 0x00000008091c7825 */ /* 0x000fe400078e0214 */
[----:B------:R-:W2:Y:S04]  /*0db0*/  LDG.E.64 R26, desc[UR10][R26.64] ;  /* 0x0000000a1a1a7981 */ /* 0x000ea8000c1e1b00 */
[----:B------:R-:W2:Y:S01]  /*0dc0*/  LDG.E.64 R24, desc[UR10][R28.64] ;  /* 0x0000000a1c187981 */ /* 0x000ea2000c1e1b00 */
[----:B------:R-:W-:-:S04]  /*0dd0*/  IMAD.WIDE.U32 R30, R7, 0x8, R28 ;  /* 0x00000008071e7825 */ /* 0x000fc800078e001c */
[----:B------:R-:W-:Y:S01]  /*0de0*/  IMAD.WIDE.U32 R34, R11, 0x8, R20 ;  /* 0x000000080b227825 */ /* 0x000fe200078e0014 */
[----:B--2--5:R-:W-:-:S07]  /*0df0*/  DFMA R36, -R22, R26, R24 ;  /* 0x0000001a1624722b */ /* 0x024fce0000000118 */
[----:B------:R-:W-:Y:S04]  /*0e00*/  STG.E.64 desc[UR10][R28.64], R36 ;  /* 0x000000241c007986 */ /* 0x000fe8000c101b0a */
[----:B------:R-:W2:Y:S04]  /*0e10*/  LDG.E.64 R26, desc[UR10][R34.64] ;  /* 0x0000000a221a7981 */ /* 0x000ea8000c1e1b00 */
[----:B------:R-:W2:Y:S02]  /*0e20*/  LDG.E.64 R24, desc[UR10][R30.64] ;  /* 0x0000000a1e187981 */ /* 0x000ea4000c1e1b00 */
[----:B--2---:R-:W-:Y:S01]  /*0e30*/  DFMA R32, -R22, R26, R24 ;  /* 0x0000001a1620722b */ /* 0x004fe20000000118 */
[----:B------:R-:W-:-:S06]  /*0e40*/  IMAD.WIDE.U32 R26, R12, 0x8, R20 ;  /* 0x000000080c1a7825 */ /* 0x000fcc00078e0014 */
[----:B------:R0:W-:Y:S04]  /*0e50*/  STG.E.64 desc[UR10][R30.64], R32 ;  /* 0x000000201e007986 */ /* 0x0001e8000c101b0a */
[----:B------:R-:W2:Y:S01]  /*0e60*/  LDG.E.64 R26, desc[UR10][R26.64] ;  /* 0x0000000a1a1a7981 */ /* 0x000ea2000c1e1b00 */
[----:B0-----:R-:W-:-:S05]  /*0e70*/  IMAD.WIDE.U32 R32, R7, 0x8, R30 ;  /* 0x0000000807207825 */ /* 0x001fca00078e001e */
[----:B------:R-:W2:Y:S01]  /*0e80*/  LDG.E.64 R24, desc[UR10][R32.64] ;  /* 0x0000000a20187981 */ /* 0x000ea2000c1e1b00 */
[----:B------:R-:W-:-:S04]  /*0e90*/  IMAD.WIDE.U32 R28, R7, 0x8, R32 ;  /* 0x00000008071c7825 */ /* 0x000fc800078e0020 */
[----:B------:R-:W-:Y:S01]  /*0ea0*/  IMAD.WIDE.U32 R34, R8, 0x8, R20 ;  /* 0x0000000808227825 */ /* 0x000fe200078e0014 */
[----:B--2---:R-:W-:-:S07]  /*0eb0*/  DFMA R36, -R22, R26, R24 ;  /* 0x0000001a1624722b */ /* 0x004fce0000000118 */
        /* <DEDUP_REMOVED lines=21> */
[----:B------:R-:W-:Y:S01]  /*1010*/  IMAD.WIDE.U32 R34, R10, 0x8, R20 ;  /* 0x000000080a227825 */ /* 0x000fe200078e0014 */
[----:B--2---:R-:W-:-:S03]  /*1020*/  DFMA R36, -R22, R26, R28 ;  /* 0x0000001a1624722b */ /* 0x004fc6000000011c */
[----:B------:R-:W-:-:S04]  /*1030*/  IMAD.WIDE.U32 R26, R7, 0x8, R24 ;  /* 0x00000008071a7825 */ /* 0x000fc800078e0018 */
[----:B------:R0:W-:Y:S04]  /*1040*/  STG.E.64 desc[UR10][R24.64], R36 ;  /* 0x0000002418007986 */ /* 0x0001e8000c101b0a */
[----:B------:R-:W2:Y:S04]  /*1050*/  LDG.E.64 R28, desc[UR10][R34.64] ;  /* 0x0000000a221c7981 */ /* 0x000ea8000c1e1b00 */
[----:B------:R-:W2:Y:S01]  /*1060*/  LDG.E.64 R30, desc[UR10][R26.64] ;  /* 0x0000000a1a1e7981 */ /* 0x000ea2000c1e1b00 */
[----:B------:R-:W-:-:S04]  /*1070*/  IADD3 R15, PT, PT, R15, 0x8, RZ ;  /* 0x000000080f0f7810 */ /* 0x000fc80007ffe0ff */
[----:B------:R-:W-:Y:S01]  /*1080*/  ISETP.NE.AND P1, PT, R15, RZ, PT ;  /* 0x000000ff0f00720c */ /* 0x000fe20003f25270 */
[----:B------:R-:W-:Y:S01]  /*1090*/  VIADD R17, R17, 0x8 ;  /* 0x0000000811117836 */ /* 0x000fe20000000000 */
[C---:B------:R-:W-:Y:S01]  /*10a0*/  LEA R12, R7.reuse, R12, 0x3 ;  /* 0x0000000c070c7211 */ /* 0x040fe200078e18ff */
[C---:B------:R-:W-:Y:S01]  /*10b0*/  IMAD R9, R7.reuse, 0x8, R9 ;  /* 0x0000000807097824 */ /* 0x040fe200078e0209 */
[C---:B------:R-:W-:Y:S01]  /*10c0*/  LEA R16, R7.reuse, R16, 0x3 ;  /* 0x0000001007107211 */ /* 0x040fe200078e18ff */
[C---:B------:R-:W-:Y:S01]  /*10d0*/  IMAD R11, R7.reuse, 0x8, R11 ;  /* 0x00000008070b7824 */ /* 0x040fe200078e020b */
[C---:B------:R-:W-:Y:S01]  /*10e0*/  LEA R13, R7.reuse, R13, 0x3 ;  /* 0x0000000d070d7211 */ /* 0x040fe200078e18ff */
[C---:B------:R-:W-:Y:S02]  /*10f0*/  IMAD R8, R7.reuse, 0x8, R8 ;  /* 0x0000000807087824 */ /* 0x040fe400078e0208 */
[C---:B------:R-:W-:Y:S02]  /*1100*/  IMAD R14, R7.reuse, 0x8, R14 ;  /* 0x00000008070e7824 */ /* 0x040fe400078e020e */
[----:B------:R-:W-:-:S02]  /*1110*/  IMAD R18, R7, 0x8, R18 ;  /* 0x0000000807127824 */ /* 0x000fc400078e0212 */
[----:B------:R-:W-:Y:S01]  /*1120*/  IMAD R10, R7, 0x8, R10 ;  /* 0x00000008070a7824 */ /* 0x000fe200078e020a */
[----:B--2---:R-:W-:-:S07]  /*1130*/  DFMA R28, -R22, R28, R30 ;  /* 0x0000001c161c722b */ /* 0x004fce000000011e */
[----:B------:R0:W-:Y:S01]  /*1140*/  STG.E.64 desc[UR10][R26.64], R28 ;  /* 0x0000001c1a007986 */ /* 0x0001e2000c101b0a */
[----:B------:R-:W-:Y:S05]  /*1150*/  @P1 BRA `(.L_x_22) ;  /* 0xfffffffc000c1947 */ /* 0x000fea000383ffff */
[----:B------:R-:W-:-:S07]  /*1160*/  VIADD R8, R17, 0x1 ;  /* 0x0000000111087836 */ /* 0x000fce0000000000 */
.L_x_21:
[----:B------:R-:W-:-:S04]  /*1170*/  IADD3 R9, PT, PT, -R3, R0, RZ ;  /* 0x0000000003097210 */ /* 0x000fc80007ffe1ff */
[----:B------:R-:W-:-:S13]  /*1180*/  LOP3.LUT P1, RZ, R9, 0x7, RZ, 0xc0, !PT ;  /* 0x0000000709ff7812 */ /* 0x000fda000782c0ff */
[----:B------:R-:W-:Y:S05]  /*1190*/  @!P1 BRA `(.L_x_23) ;  /* 0x0000000400089947 */ /* 0x000fea0003800000 */
[----:B------:R-:W-:Y:S05]  /*11a0*/  @!P0 BRA `(.L_x_24) ;  /* 0x0000000000788947 */ /* 0x000fea0003800000 */
[CC--:B------:R-:W-:Y:S02]  /*11b0*/  IMAD R9, R8.reuse, R7.reuse, R3 ;  /* 0x0000000708097224 */ /* 0x0c0fe400078e0203 */
[----:B------:R-:W-:Y:S02]  /*11c0*/  IMAD R15, R8, R7, R6 ;  /* 0x00000007080f7224 */ /* 0x000fe400078e0206 */
[----:B------:R-:W-:-:S04]  /*11d0*/  IMAD.WIDE.U32 R12, R9, 0x8, R20 ;  /* 0x00000008090c7825 */ /* 0x000fc800078e0014 */
[----:B------:R-:W-:Y:S02]  /*11e0*/  IMAD.WIDE R14, R15, 0x8, R20 ;  /* 0x000000080f0e7825 */ /* 0x000fe400078e0214 */
[----:B------:R-:W2:Y:S04]  /*11f0*/  LDG.E.64 R12, desc[UR10][R12.64] ;  /* 0x0000000a0c0c7981 */ /* 0x000ea8000c1e1b00 */
[----:B------:R-:W2:Y:S01]  /*1200*/  LDG.E.64 R10, desc[UR10][R14.64] ;  /* 0x0000000a0e0a7981 */ /* 0x000ea2000c1e1b00 */
[----:B------:R-:W-:-:S04]  /*1210*/  IMAD.IADD R9, R9, 0x1, R7 ;  /* 0x0000000109097824 */ /* 0x000fc800078e0207 */
[----:B------:R-:W-:Y:S01]  /*1220*/  IMAD.WIDE.U32 R18, R9, 0x8, R20 ;  /* 0x0000000809127825 */ /* 0x000fe200078e0014 */
[----:B--2--5:R-:W-:-:S03]  /*1230*/  DFMA R16, -R22, R12, R10 ;  /* 0x0000000c1610722b */ /* 0x024fc6000000010a */
[----:B------:R-:W-:-:S04]  /*1240*/  IMAD.WIDE.U32 R10, R7, 0x8, R14 ;  /* 0x00000008070a7825 */ /* 0x000fc800078e000e */
[----:B------:R1:W-:Y:S04]  /*1250*/  STG.E.64 desc[UR10][R14.64], R16 ;  /* 0x000000100e007986 */ /* 0x0003e8000c101b0a */
[----:B------:R-:W2:Y:S04]  /*1260*/  LDG.E.64 R18, desc[UR10][R18.64] ;  /* 0x0000000a12127981 */ /* 0x000ea8000c1e1b00 */
[----:B0-----:R-:W2:Y:S01]  /*1270*/  LDG.E.64 R24, desc[UR10][R10.64] ;  /* 0x0000000a0a187981 */ /* 0x001ea2000c1e1b00 */
[----:B------:R-:W-:Y:S01]  /*1280*/  IADD3 R9, PT, PT, R9, R7, RZ ;  /* 0x0000000709097210 */ /* 0x000fe20007ffe0ff */
[----:B------:R-:W-:-:S04]  /*1290*/  IMAD.WIDE.U32 R12, R7, 0x8, R10 ;  /* 0x00000008070c7825 */ /* 0x000fc800078e000a */
[----:B------:R-:W-:Y:S01]  /*12a0*/  IMAD.WIDE.U32 R26, R9, 0x8, R20 ;  /* 0x00000008091a7825 */ /* 0x000fe200078e0014 */
[----:B--2---:R-:W-:-:S07]  /*12b0*/  DFMA R24, -R22, R18, R24 ;  /* 0x000000121618722b */ /* 0x004fce0000000118 */
[----:B------:R2:W-:Y:S04]  /*12c0*/  STG.E.64 desc[UR10][R10.64], R24 ;  /* 0x000000180a007986 */ /* 0x0005e8000c101b0a */
[----:B------:R-:W3:Y:S04]  /*12d0*/  LDG.E.64 R26, desc[UR10][R26.64] ;  /* 0x0000000a1a1a7981 */ /* 0x000ee8000c1e1b00 */
[----:B------:R-:W3:Y:S01]  /*12e0*/  LDG.E.64 R28, desc[UR10][R12.64] ;  /* 0x0000000a0c1c7981 */ /* 0x000ee2000c1e1b00 */
[----:B------:R-:W-:Y:S02]  /*12f0*/  IMAD.IADD R9, R9, 0x1, R7 ;  /* 0x0000000109097824 */ /* 0x000fe400078e0207 */
[----:B-1----:R-:W-:-:S04]  /*1300*/  IMAD.WIDE.U32 R16, R7, 0x8, R12 ;  /* 0x0000000807107825 */ /* 0x002fc800078e000c */
[----:B------:R-:W-:Y:S01]  /*1310*/  IMAD.WIDE.U32 R14, R9, 0x8, R20 ;  /* 0x00000008090e7825 */ /* 0x000fe200078e0014 */
[----:B---3--:R-:W-:-:S07]  /*1320*/  DFMA R28, -R22, R26, R28 ;  /* 0x0000001a161c722b */ /* 0x008fce000000011c */
[----:B------:R2:W-:Y:S04]  /*1330*/  STG.E.64 desc[UR10][R12.64], R28 ;  /* 0x0000001c0c007986 */ /* 0x0005e8000c101b0a */
[----:B------:R-:W3:Y:S04]  /*1340*/  LDG.E.64 R14, desc[UR10][R14.64] ;  /* 0x0000000a0e0e7981 */ /* 0x000ee8000c1e1b00 */
[----:B------:R-:W3:Y:S01]  /*1350*/  LDG.E.64 R18, desc[UR10][R16.64] ;  /* 0x0000000a10127981 */ /* 0x000ee2000c1e1b00 */
[----:B------:R-:W-:Y:S01]  /*1360*/  IADD3 R8, PT, PT, R8, 0x4, RZ ;  /* 0x0000000408087810 */ /* 0x000fe20007ffe0ff */
[----:B---3--:R-:W-:-:S07]  /*1370*/  DFMA R18, -R22, R14, R18 ;  /* 0x0000000e1612722b */ /* 0x008fce0000000112 */
[----:B------:R2:W-:Y:S04]  /*1380*/  STG.E.64 desc[UR10][R16.64], R18 ;  /* 0x0000001210007986 */ /* 0x0005e8000c101b0a */
.L_x_24:
[----:B--2---:R-:W1:Y:S01]  /*1390*/  LDC.U16 R10, c[0x0][0x394] ;  /* 0x0000e500ff0a7b82 */ /* 0x004e620000000400 */
[----:B------:R-:W-:-:S05]  /*13a0*/  LOP3.LUT R9, RZ, R4, RZ, 0x33, !PT ;  /* 0x00000004ff097212 */ /* 0x000fca00078e33ff */
[----:B-1----:R-:W-:-:S05]  /*13b0*/  IMAD.IADD R9, R9, 0x1, R10 ;  /* 0x0000000109097824 */ /* 0x002fca00078e020a */
[----:B------:R-:W-:-:S13]  /*13c0*/  LOP3.LUT P1, RZ, R9, 0x3, RZ, 0xc0, !PT ;  /* 0x0000000309ff7812 */ /* 0x000fda000782c0ff */
[----:B------:R-:W-:Y:S05]  /*13d0*/  @!P1 BRA `(.L_x_23) ;  /* 0x0000000000789947 */ /* 0x000fea0003800000 */
[----:B------:R-:W-:-:S04]  /*13e0*/  LOP3.LUT R9, R2, 0x3, RZ, 0x3c, !PT ;  /* 0x0000000302097812 */ /* 0x000fc800078e3cff */
[----:B------:R-:W-:-:S04]  /*13f0*/  IADD3 R9, PT, PT, R10, R9, RZ ;  /* 0x000000090a097210 */ /* 0x000fc80007ffe0ff */
[----:B------:R-:W-:-:S04]  /*1400*/  LOP3.LUT R10, R9, 0x3, RZ, 0xc0, !PT ;  /* 0x00000003090a7812 */ /* 0x000fc800078ec0ff */
[----:B------:R-:W-:-:S13]  /*1410*/  ISETP.NE.AND P1, PT, R10, 0x1, PT ;  /* 0x000000010a00780c */ /* 0x000fda0003f25270 */
[CC--:B------:R-:W-:Y:S02]  /*1420*/  @P1 IMAD R16, R8.reuse, R7.reuse, R3 ;  /* 0x0000000708101224 */ /* 0x0c0fe400078e0203 */
[----:B------:R-:W-:Y:S02]  /*1430*/  @P1 IMAD R13, R8, R7, R6 ;  /* 0x00000007080d1224 */ /* 0x000fe400078e0206 */
[----:B0-----:R-:W-:-:S04]  /*1440*/  @P1 IMAD.WIDE.U32 R24, R16, 0x8, R20 ;  /* 0x0000000810181825 */ /* 0x001fc800078e0014 */
[----:B------:R-:W-:Y:S01]  /*1450*/  @P1 IMAD.WIDE R12, R13, 0x8, R20 ;  /* 0x000000080d0c1825 */ /* 0x000fe200078e0214 */
[----:B------:R-:W2:Y:S04]  /*1460*/  @P1 LDG.E.64 R10, desc[UR10][R24.64] ;  /* 0x0000000a180a1981 */ /* 0x000ea8000c1e1b00 */
[----:B------:R-:W2:Y:S01]  /*1470*/  @P1 LDG.E.64 R14, desc[UR10][R12.64] ;  /* 0x0000000a0c0e1981 */ /* 0x000ea2000c1e1b00 */
[----:B------:R-:W-:-:S04]  /*1480*/  @P1 IMAD.IADD R27, R16, 0x1, R7 ;  /* 0x00000001101b1824 */ /* 0x000fc800078e0207 */
[----:B------:R-:W-:Y:S01]  /*1490*/  @P1 IMAD.WIDE.U32 R26, R27, 0x8, R20 ;  /* 0x000000081b1a1825 */ /* 0x000fe200078e0014 */
[----:B------:R-:W-:Y:S01]  /*14a0*/  LOP3.LUT R9, R9, 0x1, RZ, 0xc0, !PT ;  /* 0x0000000109097812 */ /* 0x000fe200078ec0ff */
[----:B--2--5:R-:W-:Y:S02]  /*14b0*/  @P1 DFMA R14, -R22, R10, R14 ;  /* 0x0000000a160e122b */ /* 0x024fe4000000010e */
[----:B------:R-:W-:-:S05]  /*14c0*/  @P1 IMAD.WIDE.U32 R10, R7, 0x8, R12 ;  /* 0x00000008070a1825 */ /* 0x000fca00078e000c */
[----:B------:R0:W-:Y:S04]  /*14d0*/  @P1 STG.E.64 desc[UR10][R12.64], R14 ;  /* 0x0000000e0c001986 */ /* 0x0001e8000c101b0a */
[----:B------:R-:W2:Y:S04]  /*14e0*/  @P1 LDG.E.64 R16, desc[UR10][R26.64] ;  /* 0x0000000a1a101981 */ /* 0x000ea8000c1e1b00 */
[----:B------:R-:W2:Y:S01]  /*14f0*/  @P1 LDG.E.64 R18, desc[UR10][R10.64] ;  /* 0x0000000a0a121981 */ /* 0x000ea2000c1e1b00 */
[----:B------:R-:W-:Y:S02]  /*1500*/  ISETP.NE.U32.AND P2, PT, R9, 0x1, PT ;  /* 0x000000010900780c */ /* 0x000fe40003f45070 */
[----:B------:R-:W-:-:S11]  /*1510*/  @P1 IADD3 R8, PT, PT, R8, 0x2, RZ ;  /* 0x0000000208081810 */ /* 0x000fd60007ffe0ff */
[CC--:B------:R-:W-:Y:S02]  /*1520*/  @!P2 IMAD R9, R8.reuse, R7.reuse, R3 ;  /* 0x000000070809a224 */ /* 0x0c0fe400078e0203 */
[----:B------:R-:W-:Y:S02]  /*1530*/  @!P2 IMAD R25, R8, R7, R6 ;  /* 0x000000070819a224 */ /* 0x000fe400078e0206 */
[----:B------:R-:W-:Y:S01]  /*1540*/  @!P2 IMAD.WIDE.U32 R8, R9, 0x8, R20 ;  /* 0x000000080908a825 */ /* 0x000fe200078e0014 */
[----:B--2---:R-:W-:-:S03]  /*1550*/  @P1 DFMA R16, -R22, R16, R18 ;  /* 0x000000101610122b */ /* 0x004fc60000000112 */
[----:B------:R-:W-:-:S04]  /*1560*/  @!P2 IMAD.WIDE R18, R25, 0x8, R20 ;  /* 0x000000081912a825 */ /* 0x000fc800078e0214 */
[----:B------:R1:W-:Y:S04]  /*1570*/  @P1 STG.E.64 desc[UR10][R10.64], R16 ;  /* 0x000000100a001986 */ /* 0x0003e8000c101b0a */
[----:B------:R-:W2:Y:S04]  /*1580*/  @!P2 LDG.E.64 R8, desc[UR10][R8.64] ;  /* 0x0000000a0808a981 */ /* 0x000ea8000c1e1b00 */
[----:B0-----:R-:W2:Y:S02]  /*1590*/  @!P2 LDG.E.64 R12, desc[UR10][R18.64] ;  /* 0x0000000a120ca981 */ /* 0x001ea4000c1e1b00 */
[----:B--2---:R-:W-:-:S07]  /*15a0*/  @!P2 DFMA R12, -R22, R8, R12 ;  /* 0x00000008160ca22b */ /* 0x004fce000000010c */
[----:B------:R1:W-:Y:S04]  /*15b0*/  @!P2 STG.E.64 desc[UR10][R18.64], R12 ;  /* 0x0000000c1200a986 */ /* 0x0003e8000c101b0a */
.L_x_23:
[----:B------:R-:W-:-:S05]  /*15c0*/  VIADD R6, R6, UR8 ;  /* 0x0000000806067c36 */ /* 0x000fca0008000000 */
[----:B------:R-:W-:-:S13]  /*15d0*/  ISETP.GE.AND P1, PT, R6, R7, PT ;  /* 0x000000070600720c */ /* 0x000fda0003f26270 */
[----:B------:R-:W-:Y:S05]  /*15e0*/  @!P1 BRA `(.L_x_25) ;  /* 0xfffffff400749947 */ /* 0x000fea000383ffff */
.L_x_20:
[----:B------:R-:W-:Y:S05]  /*15f0*/  BSYNC.RECONVERGENT B0 ;  /* 0x0000000000007941 */ /* 0x000fea0003800200 */
.L_x_19:
[----:B------:R-:W-:Y:S01]  /*1600*/  IADD3 R3, PT, PT, R3, 0x1, RZ ;  /* 0x0000000103037810 */ /* 0x000fe20007ffe0ff */
[----:B------:R-:W-:Y:S01]  /*1610*/  BAR.SYNC.DEFER_BLOCKING 0x0 ;  /* 0x0000000000007b1d */ /* 0x000fe20000010000 */
[----:B------:R-:W-:Y:S01]  /*1620*/  VIADD R4, R4, 0x1 ;  /* 0x0000000104047836 */ /* 0x000fe20000000000 */
[----:B------:R-:W-:Y:S02]  /*1630*/  IADD3 R2, PT, PT, R2, 0x1, RZ ;  /* 0x0000000102027810 */ /* 0x000fe40007ffe0ff */
[----:B------:R-:W-:-:S13]  /*1640*/  ISETP.NE.AND P0, PT, R3, R0, PT ;  /* 0x000000000300720c */ /* 0x000fda0003f05270 */
[----:B------:R-:W-:Y:S05]  /*1650*/  @P0 BRA `(.L_x_26) ;  /* 0xffffffe800d00947 */ /* 0x000fea000383ffff */
[----:B------:R-:W-:Y:S05]  /*1660*/  EXIT ;  /* 0x000000000000794d */ /* 0x000fea0003800000 */
        .weak           $__internal_0_$__cuda_sm20_div_rn_f64_full
        .type           $__internal_0_$__cuda_sm20_div_rn_f64_full,@function
        .size           $__internal_0_$__cuda_sm20_div_rn_f64_full,(.L_x_33 - $__internal_0_$__cuda_sm20_div_rn_f64_full)
$__internal_0_$__cuda_sm20_div_rn_f64_full:
[----:B------:R-:W-:Y:S01]  /*1670*/  FSETP.GEU.AND P3, PT, |R15|, 1.469367938527859385e-39, PT ;  /* 0x001000000f00780b */ /* 0x000fe20003f6e200 */
[----:B------:R-:W-:Y:S01]  /*1680*/  IMAD.MOV.U32 R24, RZ, RZ, 0x1 ;  /* 0x00000001ff187424 */ /* 0x000fe200078e00ff */
[C---:B------:R-:W-:Y:S01]  /*1690*/  FSETP.GEU.AND P0, PT, |R29|.reuse, 1.469367938527859385e-39, PT ;  /* 0x001000001d00780b */ /* 0x040fe20003f0e200 */
[----:B------:R-:W-:Y:S01]  /*16a0*/  BSSY.RECONVERGENT B2, `(.L_x_27) ;  /* 0x0000054000027945 */ /* 0x000fe20003800200 */
[----:B------:R-:W-:Y:S02]  /*16b0*/  LOP3.LUT R12, R29, 0x800fffff, RZ, 0xc0, !PT ;  /* 0x800fffff1d0c7812 */ /* 0x000fe400078ec0ff */
[----:B------:R-:W-:Y:S02]  /*16c0*/  LOP3.LUT R5, R15, 0x7ff00000, RZ, 0xc0, !PT ;  /* 0x7ff000000f057812 */ /* 0x000fe400078ec0ff */
[----:B------:R-:W-:Y:S01]  /*16d0*/  LOP3.LUT R13, R12, 0x3ff00000, RZ, 0xfc, !PT ;  /* 0x3ff000000c0d7812 */ /* 0x000fe200078efcff */
[----:B------:R-:W-:Y:S01]  /*16e0*/  IMAD.MOV.U32 R12, RZ, RZ, R28 ;  /* 0x000000ffff0c7224 */ /* 0x000fe200078e001c */
[----:B------:R-:W-:-:S02]  /*16f0*/  LOP3.LUT R30, R29, 0x7ff00000, RZ, 0xc0, !PT ;  /* 0x7ff000001d1e7812 */ /* 0x000fc400078ec0ff */
[----:B------:R-:W-:Y:S02]  /*1700*/  MOV R7, 0x1ca00000 ;  /* 0x1ca0000000077802 */ /* 0x000fe40000000f00 */
[----:B------:R-:W-:Y:S01]  /*1710*/  @!P3 LOP3.LUT R18, R29, 0x7ff00000, RZ, 0xc0, !PT ;  /* 0x7ff000001d12b812 */ /* 0x000fe200078ec0ff */
[----:B------:R-:W-:Y:S01]  /*1720*/  @!P0 DMUL R12, R28, 8.98846567431157953865e+307 ;  /* 0x7fe000001c0c8828 */ /* 0x000fe20000000000 */
[C---:B------:R-:W-:Y:S02]  /*1730*/  ISETP.GE.U32.AND P2, PT, R5.reuse, R30, PT ;  /* 0x0000001e0500720c */ /* 0x040fe40003f46070 */
[----:B------:R-:W-:Y:S01]  /*1740*/  @!P3 ISETP.GE.U32.AND P4, PT, R5, R18, PT ;  /* 0x000000120500b20c */ /* 0x000fe20003f86070 */
[----:B------:R-:W-:Y:S01]  /*1750*/  IMAD.MOV.U32 R18, RZ, RZ, R14 ;  /* 0x000000ffff127224 */ /* 0x000fe200078e000e */
[C---:B------:R-:W-:Y:S01]  /*1760*/  SEL R19, R7.reuse, 0x63400000, !P2 ;  /* 0x6340000007137807 */ /* 0x040fe20005000000 */
[----:B------:R-:W0:Y:S01]  /*1770*/  MUFU.RCP64H R25, R13 ;  /* 0x0000000d00197308 */ /* 0x000e220000001800 */
[----:B------:R-:W-:-:S02]  /*1780*/  @!P3 SEL R9, R7, 0x63400000, !P4 ;  /* 0x634000000709b807 */ /* 0x000fc40006000000 */
[--C-:B------:R-:W-:Y:S02]  /*1790*/  LOP3.LUT R19, R19, 0x800fffff, R15.reuse, 0xf8, !PT ;  /* 0x800fffff13137812 */ /* 0x100fe400078ef80f */
[----:B------:R-:W-:Y:S02]  /*17a0*/  @!P3 LOP3.LUT R9, R9, 0x80000000, R15, 0xf8, !PT ;  /* 0x800000000909b812 */ /* 0x000fe400078ef80f */
[----:B------:R-:W-:Y:S02]  /*17b0*/  @!P3 MOV R22, RZ ;  /* 0x000000ff0016b202 */ /* 0x000fe40000000f00 */
[----:B------:R-:W-:Y:S02]  /*17c0*/  @!P3 LOP3.LUT R23, R9, 0x100000, RZ, 0xfc, !PT ;  /* 0x001000000917b812 */ /* 0x000fe400078efcff */
[----:B------:R-:W-:Y:S02]  /*17d0*/  MOV R9, R5 ;  /* 0x0000000500097202 */ /* 0x000fe40000000f00 */
[----:B------:R-:W-:-:S02]  /*17e0*/  @!P0 LOP3.LUT R30, R13, 0x7ff00000, RZ, 0xc0, !PT ;  /* 0x7ff000000d1e8812 */ /* 0x000fc400078ec0ff */
[----:B------:R-:W-:Y:S02]  /*17f0*/  @!P3 DFMA R18, R18, 2, -R22 ;  /* 0x400000001212b82b */ /* 0x000fe40000000816 */
[----:B0-----:R-:W-:-:S08]  /*1800*/  DFMA R22, R24, -R12, 1 ;  /* 0x3ff000001816742b */ /* 0x001fd0000000080c */
[----:B------:R-:W-:Y:S01]  /*1810*/  DFMA R22, R22, R22, R22 ;  /* 0x000000161616722b */ /* 0x000fe20000000016 */
[----:B------:R-:W-:-:S05]  /*1820*/  @!P3 LOP3.LUT R9, R19, 0x7ff00000, RZ, 0xc0, !PT ;  /* 0x7ff000001309b812 */ /* 0x000fca00078ec0ff */
[----:B------:R-:W-:Y:S02]  /*1830*/  VIADD R11, R9, 0xffffffff ;  /* 0xffffffff090b7836 */ /* 0x000fe40000000000 */
[----:B------:R-:W-:-:S03]  /*1840*/  DFMA R22, R24, R22, R24 ;  /* 0x000000161816722b */ /* 0x000fc60000000018 */
[----:B------:R-:W-:Y:S02]  /*1850*/  ISETP.GT.U32.AND P0, PT, R11, 0x7feffffe, PT ;  /* 0x7feffffe0b00780c */ /* 0x000fe40003f04070 */
[----:B------:R-:W-:-:S03]  /*1860*/  IADD3 R11, PT, PT, R30, -0x1, RZ ;  /* 0xffffffff1e0b7810 */ /* 0x000fc60007ffe0ff */
[----:B------:R-:W-:Y:S01]  /*1870*/  DFMA R24, R22, -R12, 1 ;  /* 0x3ff000001618742b */ /* 0x000fe2000000080c */
[----:B------:R-:W-:-:S07]  /*1880*/  ISETP.GT.U32.OR P0, PT, R11, 0x7feffffe, P0 ;  /* 0x7feffffe0b00780c */ /* 0x000fce0000704470 */
[----:B------:R-:W-:-:S08]  /*1890*/  DFMA R22, R22, R24, R22 ;  /* 0x000000181616722b */ /* 0x000fd00000000016 */
[----:B------:R-:W-:-:S08]  /*18a0*/  DMUL R24, R22, R18 ;  /* 0x0000001216187228 */ /* 0x000fd00000000000 */
[----:B------:R-:W-:-:S08]  /*18b0*/  DFMA R26, R24, -R12, R18 ;  /* 0x8000000c181a722b */ /* 0x000fd00000000012 */
[----:B------:R-:W-:Y:S01]  /*18c0*/  DFMA R26, R22, R26, R24 ;  /* 0x0000001a161a722b */ /* 0x000fe20000000018 */
[----:B------:R-:W-:Y:S10]  /*18d0*/  @P0 BRA `(.L_x_28) ;  /* 0x00000000006c0947 */ /* 0x000ff40003800000 */
[----:B------:R-:W-:-:S04]  /*18e0*/  LOP3.LUT R14, R29, 0x7ff00000, RZ, 0xc0, !PT ;  /* 0x7ff000001d0e7812 */ /* 0x000fc800078ec0ff */
[CC--:B------:R-:W-:Y:S02]  /*18f0*/  VIADDMNMX R9, R5.reuse, -R14.reuse, 0xb9600000, !PT ;  /* 0xb960000005097446 */ /* 0x0c0fe4000780090e */
[----:B------:R-:W-:Y:S02]  /*1900*/  ISETP.GE.U32.AND P0, PT, R5, R14, PT ;  /* 0x0000000e0500720c */ /* 0x000fe40003f06070 */
[----:B------:R-:W-:Y:S02]  /*1910*/  VIMNMX R9, PT, PT, R9, 0x46a00000, PT ;  /* 0x46a0000009097848 */ /* 0x000fe40003fe0100 */
[----:B------:R-:W-:-:S05]  /*1920*/  SEL R14, R7, 0x63400000, !P0 ;  /* 0x63400000070e7807 */ /* 0x000fca0004000000 */
[----:B------:R-:W-:Y:S02]  /*1930*/  IMAD.IADD R9, R9, 0x1, -R14 ;  /* 0x0000000109097824 */ /* 0x000fe400078e0a0e */
[----:B------:R-:W-:-:S03]  /*1940*/  IMAD.MOV.U32 R14, RZ, RZ, RZ ;  /* 0x000000ffff0e7224 */ /* 0x000fc600078e00ff */
[----:B------:R-:W-:-:S06]  /*1950*/  IADD3 R15, PT, PT, R9, 0x7fe00000, RZ ;  /* 0x7fe00000090f7810 */ /* 0x000fcc0007ffe0ff */
[----:B------:R-:W-:-:S10]  /*1960*/  DMUL R22, R26, R14 ;  /* 0x0000000e1a167228 */ /* 0x000fd40000000000 */
[----:B------:R-:W-:-:S13]  /*1970*/  FSETP.GTU.AND P0, PT, |R23|, 1.469367938527859385e-39, PT ;  /* 0x001000001700780b */ /* 0x000fda0003f0c200 */
[----:B------:R-:W-:Y:S05]  /*1980*/  @P0 BRA `(.L_x_29) ;  /* 0x0000000000940947 */ /* 0x000fea0003800000 */
[----:B------:R-:W-:Y:S01]  /*1990*/  DFMA R12, R26, -R12, R18 ;  /* 0x8000000c1a0c722b */ /* 0x000fe20000000012 */
[----:B------:R-:W-:-:S09]  /*19a0*/  MOV R14, RZ ;  /* 0x000000ff000e7202 */ /* 0x000fd20000000f00 */
[C---:B------:R-:W-:Y:S02]  /*19b0*/  FSETP.NEU.AND P0, PT, R13.reuse, RZ, PT ;  /* 0x000000ff0d00720b */ /* 0x040fe40003f0d000 */
[----:B------:R-:W-:-:S04]  /*19c0*/  LOP3.LUT R5, R13, 0x80000000, R29, 0x48, !PT ;  /* 0x800000000d057812 */ /* 0x000fc800078e481d */
[----:B------:R-:W-:-:S07]  /*19d0*/  LOP3.LUT R15, R5, R15, RZ, 0xfc, !PT ;  /* 0x0000000f050f7212 */ /* 0x000fce00078efcff */
[----:B------:R-:W-:Y:S05]  /*19e0*/  @!P0 BRA `(.L_x_29) ;  /* 0x00000000007c8947 */ /* 0x000fea0003800000 */
[----:B------:R-:W-:Y:S01]  /*19f0*/  IMAD.MOV R13, RZ, RZ, -R9 ;  /* 0x000000ffff0d7224 */ /* 0x000fe200078e0a09 */
[----:B------:R-:W-:Y:S01]  /*1a00*/  MOV R12, RZ ;  /* 0x000000ff000c7202 */ /* 0x000fe20000000f00 */
[----:B------:R-:W-:Y:S01]  /*1a10*/  DMUL.RP R14, R26, R14 ;  /* 0x0000000e1a0e7228 */ /* 0x000fe20000008000 */
[----:B------:R-:W-:-:S04]  /*1a20*/  IADD3 R7, PT, PT, -R9, -0x43300000, RZ ;  /* 0xbcd0000009077810 */ /* 0x000fc80007ffe1ff */
[----:B------:R-:W-:-:S05]  /*1a30*/  DFMA R12, R22, -R12, R26 ;  /* 0x8000000c160c722b */ /* 0x000fca000000001a */
[----:B------:R-:W-:-:S05]  /*1a40*/  LOP3.LUT R5, R15, R5, RZ, 0x3c, !PT ;  /* 0x000000050f057212 */ /* 0x000fca00078e3cff */
[----:B------:R-:W-:-:S04]  /*1a50*/  FSETP.NEU.AND P0, PT, |R13|, R7, PT ;  /* 0x000000070d00720b */ /* 0x000fc80003f0d200 */
[----:B------:R-:W-:Y:S02]  /*1a60*/  FSEL R22, R14, R22, !P0 ;  /* 0x000000160e167208 */ /* 0x000fe40004000000 */
[----:B------:R-:W-:Y:S01]  /*1a70*/  FSEL R23, R5, R23, !P0 ;  /* 0x0000001705177208 */ /* 0x000fe20004000000 */
[----:B------:R-:W-:Y:S06]  /*1a80*/  BRA `(.L_x_29) ;  /* 0x0000000000547947 */ /* 0x000fec0003800000 */
.L_x_28:
[----:B------:R-:W-:-:S14]  /*1a90*/  DSETP.NAN.AND P0, PT, R14, R14, PT ;  /* 0x0000000e0e00722a */ /* 0x000fdc0003f08000 */
[----:B------:R-:W-:Y:S05]  /*1aa0*/  @P0 BRA `(.L_x_30) ;  /* 0x0000000000440947 */ /* 0x000fea0003800000 */
[----:B------:R-:W-:-:S14]  /*1ab0*/  DSETP.NAN.AND P0, PT, R28, R28, PT ;  /* 0x0000001c1c00722a */ /* 0x000fdc0003f08000 */
[----:B------:R-:W-:Y:S05]  /*1ac0*/  @P0 BRA `(.L_x_31) ;  /* 0x0000000000300947 */ /* 0x000fea0003800000 */
[----:B------:R-:W-:Y:S01]  /*1ad0*/  ISETP.NE.AND P0, PT, R9, R30, PT ;  /* 0x0000001e0900720c */ /* 0x000fe20003f05270 */
[----:B------:R-:W-:Y:S01]  /*1ae0*/  IMAD.MOV.U32 R22, RZ, RZ, 0x0 ;  /* 0x00000000ff167424 */ /* 0x000fe200078e00ff */
[----:B------:R-:W-:-:S11]  /*1af0*/  MOV R23, 0xfff80000 ;  /* 0xfff8000000177802 */ /* 0x000fd60000000f00 */
[----:B------:R-:W-:Y:S05]  /*1b00*/  @!P0 BRA `(.L_x_29) ;  /* 0x0000000000348947 */ /* 0x000fea0003800000 */
[----:B------:R-:W-:Y:S02]  /*1b10*/  ISETP.NE.AND P0, PT, R9, 0x7ff00000, PT ;  /* 0x7ff000000900780c */ /* 0x000fe40003f05270 */
[----:B------:R-:W-:Y:S02]  /*1b20*/  LOP3.LUT R23, R15, 0x80000000, R29, 0x48, !PT ;  /* 0x800000000f177812 */ /* 0x000fe400078e481d */
[----:B------:R-:W-:-:S13]  /*1b30*/  ISETP.EQ.OR P0, PT, R30, RZ, !P0 ;  /* 0x000000ff1e00720c */ /* 0x000fda0004702670 */
[----:B------:R-:W-:Y:S01]  /*1b40*/  @P0 LOP3.LUT R5, R23, 0x7ff00000, RZ, 0xfc, !PT ;  /* 0x7ff0000017050812 */ /* 0x000fe200078efcff */
[----:B------:R-:W-:Y:S01]  /*1b50*/  @!P0 IMAD.MOV.U32 R22, RZ, RZ, RZ ;  /* 0x000000ffff168224 */ /* 0x000fe200078e00ff */
[----:B------:R-:W-:-:S03]  /*1b60*/  @P0 MOV R22, RZ ;  /* 0x000000ff00160202 */ /* 0x000fc60000000f00 */
[----:B------:R-:W-:Y:S01]  /*1b70*/  @P0 IMAD.MOV.U32 R23, RZ, RZ, R5 ;  /* 0x000000ffff170224 */ /* 0x000fe200078e0005 */
[----:B------:R-:W-:Y:S06]  /*1b80*/  BRA `(.L_x_29) ;  /* 0x0000000000147947 */ /* 0x000fec0003800000 */
.L_x_31:
[----:B------:R-:W-:Y:S02]  /*1b90*/  LOP3.LUT R23, R29, 0x80000, RZ, 0xfc, !PT ;  /* 0x000800001d177812 */ /* 0x000fe400078efcff */
[----:B------:R-:W-:Y:S01]  /*1ba0*/  MOV R22, R28 ;  /* 0x0000001c00167202 */ /* 0x000fe20000000f00 */
[----:B------:R-:W-:Y:S06]  /*1bb0*/  BRA `(.L_x_29) ;  /* 0x0000000000087947 */ /* 0x000fec0003800000 */
.L_x_30:
[----:B------:R-:W-:Y:S01]  /*1bc0*/  LOP3.LUT R23, R15, 0x80000, RZ, 0xfc, !PT ;  /* 0x000800000f177812 */ /* 0x000fe200078efcff */
[----:B------:R-:W-:-:S07]  /*1bd0*/  IMAD.MOV.U32 R22, RZ, RZ, R14 ;  /* 0x000000ffff167224 */ /* 0x000fce00078e000e */
.L_x_29:
[----:B------:R-:W-:Y:S05]  /*1be0*/  BSYNC.RECONVERGENT B2 ;  /* 0x0000000000027941 */ /* 0x000fea0003800200 */
.L_x_27:
[----:B------:R-:W-:-:S04]  /*1bf0*/  HFMA2 R9, -RZ, RZ, 0, 0 ;  /* 0x00000000ff097431 */ /* 0x000fc800000001ff */
[----:B------:R-:W-:Y:S05]  /*1c00*/  RET.REL.NODEC R8 `(_Z23lu_decomposition_kernelPdPlii) ;  /* 0xffffffe008fc7950 */ /* 0x000fea0003c3ffff */
.L_x_32:
[----:B------:R-:W-:-:S00]  /*1c10*/  BRA `(.L_x_32) ;  /* 0xfffffffc00fc7947 */ /* 0x000fc0000383ffff */
[----:B------:R-:W-:-:S00]  /*1c20*/  NOP ;  /* 0x0000000000007918 */ /* 0x000fc00000000000 */
        /* <DEDUP_REMOVED lines=13> */
.L_x_33:


//--------------------- .nv.shared._Z23lu_decomposition_kernelPdPlii --------------------------
	.section	.nv.shared._Z23lu_decomposition_kernelPdPlii,"aw",@nobits
	.sectionflags	@""
	.align	8
.nv.shared._Z23lu_decomposition_kernelPdPlii:
	.zero		1412


//--------------------- .nv.shared.reserved.0     --------------------------
	.section	.nv.shared.reserved.0,"aw",@nobits
	.weak		__nv_reservedSMEM_offset_0_alias
	.size		__nv_reservedSMEM_offset_0_alias, 0, 64
	.other		__nv_reservedSMEM_offset_0_alias,@"STO_CUDA_RESERVED_SHARED STV_DEFAULT"
__nv_reservedSMEM_offset_0_alias:
	.zero		0
	.zero		64


//--------------------- .nv.constant0._Z23lu_decomposition_kernelPdPlii --------------------------
	.section	.nv.constant0._Z23lu_decomposition_kernelPdPlii,"a",@progbits
	.sectionflags	@""
	.align	4
.nv.constant0._Z23lu_decomposition_kernelPdPlii:
	.zero		920


//--------------------- SYMBOLS --------------------------

	.type		.nv.reservedSmem.offset0,@object
	.size		.nv.reservedSmem.offset0,0x4
	.type		.nv.reservedSmem.cap,@object
	.size		.nv.reservedSmem.cap,0x4
